//
// Generated by NVIDIA NVVM Compiler
//
// Compiler Build ID: CL-36424714
// Cuda compilation tools, release 13.0, V13.0.88
// Based on NVVM 20.0.0
//

.version 9.0
.target sm_100
.address_size 64

	// .globl	_Z7ProcessIaEvPT_S1_PfPmPiii

.visible .entry _Z7ProcessIaEvPT_S1_PfPmPiii(
	.param .u64 .ptr .align 1 _Z7ProcessIaEvPT_S1_PfPmPiii_param_0,
	.param .u64 .ptr .align 1 _Z7ProcessIaEvPT_S1_PfPmPiii_param_1,
	.param .u64 .ptr .align 1 _Z7ProcessIaEvPT_S1_PfPmPiii_param_2,
	.param .u64 .ptr .align 1 _Z7ProcessIaEvPT_S1_PfPmPiii_param_3,
	.param .u64 .ptr .align 1 _Z7ProcessIaEvPT_S1_PfPmPiii_param_4,
	.param .u32 _Z7ProcessIaEvPT_S1_PfPmPiii_param_5,
	.param .u32 _Z7ProcessIaEvPT_S1_PfPmPiii_param_6
)
{
	.reg .pred 	%p<13>;
	.reg .b16 	%rs<51>;
	.reg .b32 	%r<9>;
	.reg .b32 	%f<126>;
	.reg .b64 	%rd<103>;

	ld.param.u64 	%rd53, [_Z7ProcessIaEvPT_S1_PfPmPiii_param_0];
	ld.param.u64 	%rd54, [_Z7ProcessIaEvPT_S1_PfPmPiii_param_1];
	ld.param.u64 	%rd50, [_Z7ProcessIaEvPT_S1_PfPmPiii_param_2];
	ld.param.u64 	%rd51, [_Z7ProcessIaEvPT_S1_PfPmPiii_param_3];
	ld.param.u64 	%rd52, [_Z7ProcessIaEvPT_S1_PfPmPiii_param_4];
	ld.param.u32 	%r2, [_Z7ProcessIaEvPT_S1_PfPmPiii_param_5];
	ld.param.u32 	%r3, [_Z7ProcessIaEvPT_S1_PfPmPiii_param_6];
	cvta.to.global.u64 	%rd102, %rd54;
	cvta.to.global.u64 	%rd2, %rd53;
	mov.u32 	%r4, %ctaid.x;
	mov.u32 	%r5, %ntid.x;
	mov.u32 	%r6, %tid.x;
	mad.lo.s32 	%r1, %r4, %r5, %r6;
	setp.ge.s32 	%p1, %r1, %r3;
	@%p1 bra 	$L__BB0_16;
	cvta.to.global.u64 	%rd55, %rd52;
	mul.wide.s32 	%rd56, %r1, 4;
	add.s64 	%rd57, %rd55, %rd56;
	ld.global.u32 	%r7, [%rd57];
	setp.eq.s32 	%p2, %r7, 0;
	@%p2 bra 	$L__BB0_16;
	cvta.to.global.u64 	%rd58, %rd51;
	mul.wide.s32 	%rd59, %r1, 8;
	add.s64 	%rd60, %rd58, %rd59;
	ld.global.u64 	%rd3, [%rd60];
	add.s64 	%rd4, %rd2, %rd3;
	and.b32  	%r8, %r2, -4;
	cvt.s64.s32 	%rd5, %r8;
	cvt.s64.s32 	%rd6, %r2;
	setp.lt.s32 	%p3, %r2, 4;
	mov.f32 	%f119, 0f00000000;
	mov.u64 	%rd94, %rd4;
	mov.u64 	%rd89, %rd4;
	@%p3 bra 	$L__BB0_9;
	add.s64 	%rd63, %rd3, %rd2;
	add.s64 	%rd64, %rd63, %rd5;
	add.s64 	%rd65, %rd63, 4;
	max.u64 	%rd66, %rd64, %rd65;
	not.b64 	%rd67, %rd3;
	add.s64 	%rd68, %rd66, %rd67;
	sub.s64 	%rd7, %rd68, %rd2;
	and.b64  	%rd69, %rd7, 12;
	setp.eq.s64 	%p4, %rd69, 12;
	mov.f32 	%f119, 0f00000000;
	mov.u64 	%rd94, %rd4;
	@%p4 bra 	$L__BB0_6;
	shr.u64 	%rd70, %rd7, 2;
	add.s64 	%rd71, %rd70, 1;
	and.b64  	%rd72, %rd71, 3;
	neg.s64 	%rd79, %rd72;
	mov.f32 	%f119, 0f00000000;
	mov.u64 	%rd80, %rd4;
	mov.u64 	%rd81, %rd102;
$L__BB0_5:
	.pragma "nounroll";
	ld.global.s8 	%rs1, [%rd80];
	cvt.rn.f32.s16 	%f19, %rs1;
	ld.global.s8 	%rs2, [%rd81];
	cvt.rn.f32.s16 	%f20, %rs2;
	sub.f32 	%f21, %f19, %f20;
	fma.rn.f32 	%f22, %f21, %f21, %f119;
	ld.global.s8 	%rs3, [%rd80+1];
	cvt.rn.f32.s16 	%f23, %rs3;
	ld.global.s8 	%rs4, [%rd81+1];
	cvt.rn.f32.s16 	%f24, %rs4;
	sub.f32 	%f25, %f23, %f24;
	fma.rn.f32 	%f26, %f25, %f25, %f22;
	ld.global.s8 	%rs5, [%rd80+2];
	cvt.rn.f32.s16 	%f27, %rs5;
	ld.global.s8 	%rs6, [%rd81+2];
	cvt.rn.f32.s16 	%f28, %rs6;
	sub.f32 	%f29, %f27, %f28;
	fma.rn.f32 	%f30, %f29, %f29, %f26;
	add.s64 	%rd94, %rd80, 4;
	ld.global.s8 	%rs7, [%rd80+3];
	cvt.rn.f32.s16 	%f31, %rs7;
	add.s64 	%rd102, %rd81, 4;
	ld.global.s8 	%rs8, [%rd81+3];
	cvt.rn.f32.s16 	%f32, %rs8;
	sub.f32 	%f33, %f31, %f32;
	fma.rn.f32 	%f119, %f33, %f33, %f30;
	add.s64 	%rd79, %rd79, 1;
	setp.ne.s64 	%p5, %rd79, 0;
	mov.u64 	%rd80, %rd94;
	mov.u64 	%rd81, %rd102;
	@%p5 bra 	$L__BB0_5;
$L__BB0_6:
	setp.lt.u64 	%p6, %rd7, 12;
	mov.u64 	%rd89, %rd94;
	@%p6 bra 	$L__BB0_9;
	add.s64 	%rd20, %rd4, %rd5;
	mov.u64 	%rd98, %rd94;
	mov.u64 	%rd99, %rd102;
$L__BB0_8:
	ld.global.s8 	%rs9, [%rd98];
	cvt.rn.f32.s16 	%f34, %rs9;
	ld.global.s8 	%rs10, [%rd99];
	cvt.rn.f32.s16 	%f35, %rs10;
	sub.f32 	%f36, %f34, %f35;
	fma.rn.f32 	%f37, %f36, %f36, %f119;
	ld.global.s8 	%rs11, [%rd98+1];
	cvt.rn.f32.s16 	%f38, %rs11;
	ld.global.s8 	%rs12, [%rd99+1];
	cvt.rn.f32.s16 	%f39, %rs12;
	sub.f32 	%f40, %f38, %f39;
	fma.rn.f32 	%f41, %f40, %f40, %f37;
	ld.global.s8 	%rs13, [%rd98+2];
	cvt.rn.f32.s16 	%f42, %rs13;
	ld.global.s8 	%rs14, [%rd99+2];
	cvt.rn.f32.s16 	%f43, %rs14;
	sub.f32 	%f44, %f42, %f43;
	fma.rn.f32 	%f45, %f44, %f44, %f41;
	ld.global.s8 	%rs15, [%rd98+3];
	cvt.rn.f32.s16 	%f46, %rs15;
	ld.global.s8 	%rs16, [%rd99+3];
	cvt.rn.f32.s16 	%f47, %rs16;
	sub.f32 	%f48, %f46, %f47;
	fma.rn.f32 	%f49, %f48, %f48, %f45;
	ld.global.s8 	%rs17, [%rd98+4];
	cvt.rn.f32.s16 	%f50, %rs17;
	ld.global.s8 	%rs18, [%rd99+4];
	cvt.rn.f32.s16 	%f51, %rs18;
	sub.f32 	%f52, %f50, %f51;
	fma.rn.f32 	%f53, %f52, %f52, %f49;
	ld.global.s8 	%rs19, [%rd98+5];
	cvt.rn.f32.s16 	%f54, %rs19;
	ld.global.s8 	%rs20, [%rd99+5];
	cvt.rn.f32.s16 	%f55, %rs20;
	sub.f32 	%f56, %f54, %f55;
	fma.rn.f32 	%f57, %f56, %f56, %f53;
	ld.global.s8 	%rs21, [%rd98+6];
	cvt.rn.f32.s16 	%f58, %rs21;
	ld.global.s8 	%rs22, [%rd99+6];
	cvt.rn.f32.s16 	%f59, %rs22;
	sub.f32 	%f60, %f58, %f59;
	fma.rn.f32 	%f61, %f60, %f60, %f57;
	ld.global.s8 	%rs23, [%rd98+7];
	cvt.rn.f32.s16 	%f62, %rs23;
	ld.global.s8 	%rs24, [%rd99+7];
	cvt.rn.f32.s16 	%f63, %rs24;
	sub.f32 	%f64, %f62, %f63;
	fma.rn.f32 	%f65, %f64, %f64, %f61;
	ld.global.s8 	%rs25, [%rd98+8];
	cvt.rn.f32.s16 	%f66, %rs25;
	ld.global.s8 	%rs26, [%rd99+8];
	cvt.rn.f32.s16 	%f67, %rs26;
	sub.f32 	%f68, %f66, %f67;
	fma.rn.f32 	%f69, %f68, %f68, %f65;
	ld.global.s8 	%rs27, [%rd98+9];
	cvt.rn.f32.s16 	%f70, %rs27;
	ld.global.s8 	%rs28, [%rd99+9];
	cvt.rn.f32.s16 	%f71, %rs28;
	sub.f32 	%f72, %f70, %f71;
	fma.rn.f32 	%f73, %f72, %f72, %f69;
	ld.global.s8 	%rs29, [%rd98+10];
	cvt.rn.f32.s16 	%f74, %rs29;
	ld.global.s8 	%rs30, [%rd99+10];
	cvt.rn.f32.s16 	%f75, %rs30;
	sub.f32 	%f76, %f74, %f75;
	fma.rn.f32 	%f77, %f76, %f76, %f73;
	ld.global.s8 	%rs31, [%rd98+11];
	cvt.rn.f32.s16 	%f78, %rs31;
	ld.global.s8 	%rs32, [%rd99+11];
	cvt.rn.f32.s16 	%f79, %rs32;
	sub.f32 	%f80, %f78, %f79;
	fma.rn.f32 	%f81, %f80, %f80, %f77;
	ld.global.s8 	%rs33, [%rd98+12];
	cvt.rn.f32.s16 	%f82, %rs33;
	ld.global.s8 	%rs34, [%rd99+12];
	cvt.rn.f32.s16 	%f83, %rs34;
	sub.f32 	%f84, %f82, %f83;
	fma.rn.f32 	%f85, %f84, %f84, %f81;
	ld.global.s8 	%rs35, [%rd98+13];
	cvt.rn.f32.s16 	%f86, %rs35;
	ld.global.s8 	%rs36, [%rd99+13];
	cvt.rn.f32.s16 	%f87, %rs36;
	sub.f32 	%f88, %f86, %f87;
	fma.rn.f32 	%f89, %f88, %f88, %f85;
	ld.global.s8 	%rs37, [%rd98+14];
	cvt.rn.f32.s16 	%f90, %rs37;
	ld.global.s8 	%rs38, [%rd99+14];
	cvt.rn.f32.s16 	%f91, %rs38;
	sub.f32 	%f92, %f90, %f91;
	fma.rn.f32 	%f93, %f92, %f92, %f89;
	add.s64 	%rd94, %rd94, 16;
	add.s64 	%rd89, %rd98, 16;
	ld.global.s8 	%rs39, [%rd98+15];
	cvt.rn.f32.s16 	%f94, %rs39;
	add.s64 	%rd102, %rd99, 16;
	ld.global.s8 	%rs40, [%rd99+15];
	cvt.rn.f32.s16 	%f95, %rs40;
	sub.f32 	%f96, %f94, %f95;
	fma.rn.f32 	%f119, %f96, %f96, %f93;
	setp.lt.u64 	%p7, %rd94, %rd20;
	mov.u64 	%rd98, %rd89;
	mov.u64 	%rd99, %rd102;
	@%p7 bra 	$L__BB0_8;
$L__BB0_9:
	add.s64 	%rd24, %rd4, %rd6;
	setp.ge.u64 	%p8, %rd94, %rd24;
	@%p8 bra 	$L__BB0_15;
	add.s64 	%rd73, %rd3, %rd2;
	add.s64 	%rd25, %rd73, %rd6;
	sub.s64 	%rd74, %rd25, %rd89;
	and.b64  	%rd90, %rd74, 3;
	setp.eq.s64 	%p9, %rd90, 0;
	mov.u64 	%rd101, %rd89;
	@%p9 bra 	$L__BB0_13;
	mov.u64 	%rd92, %rd89;
	mov.u64 	%rd93, %rd102;
$L__BB0_12:
	.pragma "nounroll";
	add.s64 	%rd94, %rd94, 1;
	add.s64 	%rd101, %rd92, 1;
	ld.global.s8 	%rs41, [%rd92];
	cvt.rn.f32.s16 	%f98, %rs41;
	add.s64 	%rd102, %rd93, 1;
	ld.global.s8 	%rs42, [%rd93];
	cvt.rn.f32.s16 	%f99, %rs42;
	sub.f32 	%f100, %f98, %f99;
	fma.rn.f32 	%f119, %f100, %f100, %f119;
	add.s64 	%rd90, %rd90, -1;
	setp.ne.s64 	%p10, %rd90, 0;
	mov.u64 	%rd92, %rd101;
	mov.u64 	%rd93, %rd102;
	@%p10 bra 	$L__BB0_12;
$L__BB0_13:
	sub.s64 	%rd75, %rd89, %rd25;
	setp.gt.u64 	%p11, %rd75, -4;
	@%p11 bra 	$L__BB0_15;
$L__BB0_14:
	ld.global.s8 	%rs43, [%rd101];
	cvt.rn.f32.s16 	%f101, %rs43;
	ld.global.s8 	%rs44, [%rd102];
	cvt.rn.f32.s16 	%f102, %rs44;
	sub.f32 	%f103, %f101, %f102;
	fma.rn.f32 	%f104, %f103, %f103, %f119;
	ld.global.s8 	%rs45, [%rd101+1];
	cvt.rn.f32.s16 	%f105, %rs45;
	ld.global.s8 	%rs46, [%rd102+1];
	cvt.rn.f32.s16 	%f106, %rs46;
	sub.f32 	%f107, %f105, %f106;
	fma.rn.f32 	%f108, %f107, %f107, %f104;
	ld.global.s8 	%rs47, [%rd101+2];
	cvt.rn.f32.s16 	%f109, %rs47;
	ld.global.s8 	%rs48, [%rd102+2];
	cvt.rn.f32.s16 	%f110, %rs48;
	sub.f32 	%f111, %f109, %f110;
	fma.rn.f32 	%f112, %f111, %f111, %f108;
	add.s64 	%rd94, %rd94, 4;
	ld.global.s8 	%rs49, [%rd101+3];
	cvt.rn.f32.s16 	%f113, %rs49;
	ld.global.s8 	%rs50, [%rd102+3];
	cvt.rn.f32.s16 	%f114, %rs50;
	sub.f32 	%f115, %f113, %f114;
	fma.rn.f32 	%f119, %f115, %f115, %f112;
	setp.lt.u64 	%p12, %rd94, %rd24;
	add.s64 	%rd101, %rd101, 4;
	add.s64 	%rd102, %rd102, 4;
	@%p12 bra 	$L__BB0_14;
$L__BB0_15:
	cvta.to.global.u64 	%rd76, %rd50;
	add.s64 	%rd78, %rd76, %rd56;
	st.global.f32 	[%rd78], %f119;
$L__BB0_16:
	ret;

}
	// .globl	_Z7ProcessIhEvPT_S1_PfPmPiii
.visible .entry _Z7ProcessIhEvPT_S1_PfPmPiii(
	.param .u64 .ptr .align 1 _Z7ProcessIhEvPT_S1_PfPmPiii_param_0,
	.param .u64 .ptr .align 1 _Z7ProcessIhEvPT_S1_PfPmPiii_param_1,
	.param .u64 .ptr .align 1 _Z7ProcessIhEvPT_S1_PfPmPiii_param_2,
	.param .u64 .ptr .align 1 _Z7ProcessIhEvPT_S1_PfPmPiii_param_3,
	.param .u64 .ptr .align 1 _Z7ProcessIhEvPT_S1_PfPmPiii_param_4,
	.param .u32 _Z7ProcessIhEvPT_S1_PfPmPiii_param_5,
	.param .u32 _Z7ProcessIhEvPT_S1_PfPmPiii_param_6
)
{
	.reg .pred 	%p<13>;
	.reg .b16 	%rs<51>;
	.reg .b32 	%r<9>;
	.reg .b32 	%f<126>;
	.reg .b64 	%rd<103>;

	ld.param.u64 	%rd53, [_Z7ProcessIhEvPT_S1_PfPmPiii_param_0];
	ld.param.u64 	%rd54, [_Z7ProcessIhEvPT_S1_PfPmPiii_param_1];
	ld.param.u64 	%rd50, [_Z7ProcessIhEvPT_S1_PfPmPiii_param_2];
	ld.param.u64 	%rd51, [_Z7ProcessIhEvPT_S1_PfPmPiii_param_3];
	ld.param.u64 	%rd52, [_Z7ProcessIhEvPT_S1_PfPmPiii_param_4];
	ld.param.u32 	%r2, [_Z7ProcessIhEvPT_S1_PfPmPiii_param_5];
	ld.param.u32 	%r3, [_Z7ProcessIhEvPT_S1_PfPmPiii_param_6];
	cvta.to.global.u64 	%rd102, %rd54;
	cvta.to.global.u64 	%rd2, %rd53;
	mov.u32 	%r4, %ctaid.x;
	mov.u32 	%r5, %ntid.x;
	mov.u32 	%r6, %tid.x;
	mad.lo.s32 	%r1, %r4, %r5, %r6;
	setp.ge.s32 	%p1, %r1, %r3;
	@%p1 bra 	$L__BB1_16;
	cvta.to.global.u64 	%rd55, %rd52;
	mul.wide.s32 	%rd56, %r1, 4;
	add.s64 	%rd57, %rd55, %rd56;
	ld.global.u32 	%r7, [%rd57];
	setp.eq.s32 	%p2, %r7, 0;
	@%p2 bra 	$L__BB1_16;
	cvta.to.global.u64 	%rd58, %rd51;
	mul.wide.s32 	%rd59, %r1, 8;
	add.s64 	%rd60, %rd58, %rd59;
	ld.global.u64 	%rd3, [%rd60];
	add.s64 	%rd4, %rd2, %rd3;
	and.b32  	%r8, %r2, -4;
	cvt.s64.s32 	%rd5, %r8;
	cvt.s64.s32 	%rd6, %r2;
	setp.lt.s32 	%p3, %r2, 4;
	mov.f32 	%f119, 0f00000000;
	mov.u64 	%rd94, %rd4;
	mov.u64 	%rd89, %rd4;
	@%p3 bra 	$L__BB1_9;
	add.s64 	%rd63, %rd3, %rd2;
	add.s64 	%rd64, %rd63, %rd5;
	add.s64 	%rd65, %rd63, 4;
	max.u64 	%rd66, %rd64, %rd65;
	not.b64 	%rd67, %rd3;
	add.s64 	%rd68, %rd66, %rd67;
	sub.s64 	%rd7, %rd68, %rd2;
	and.b64  	%rd69, %rd7, 12;
	setp.eq.s64 	%p4, %rd69, 12;
	mov.f32 	%f119, 0f00000000;
	mov.u64 	%rd94, %rd4;
	@%p4 bra 	$L__BB1_6;
	shr.u64 	%rd70, %rd7, 2;
	add.s64 	%rd71, %rd70, 1;
	and.b64  	%rd72, %rd71, 3;
	neg.s64 	%rd79, %rd72;
	mov.f32 	%f119, 0f00000000;
	mov.u64 	%rd80, %rd4;
	mov.u64 	%rd81, %rd102;
$L__BB1_5:
	.pragma "nounroll";
	ld.global.u8 	%rs1, [%rd80];
	cvt.rn.f32.u16 	%f19, %rs1;
	ld.global.u8 	%rs2, [%rd81];
	cvt.rn.f32.u16 	%f20, %rs2;
	sub.f32 	%f21, %f19, %f20;
	fma.rn.f32 	%f22, %f21, %f21, %f119;
	ld.global.u8 	%rs3, [%rd80+1];
	cvt.rn.f32.u16 	%f23, %rs3;
	ld.global.u8 	%rs4, [%rd81+1];
	cvt.rn.f32.u16 	%f24, %rs4;
	sub.f32 	%f25, %f23, %f24;
	fma.rn.f32 	%f26, %f25, %f25, %f22;
	ld.global.u8 	%rs5, [%rd80+2];
	cvt.rn.f32.u16 	%f27, %rs5;
	ld.global.u8 	%rs6, [%rd81+2];
	cvt.rn.f32.u16 	%f28, %rs6;
	sub.f32 	%f29, %f27, %f28;
	fma.rn.f32 	%f30, %f29, %f29, %f26;
	add.s64 	%rd94, %rd80, 4;
	ld.global.u8 	%rs7, [%rd80+3];
	cvt.rn.f32.u16 	%f31, %rs7;
	add.s64 	%rd102, %rd81, 4;
	ld.global.u8 	%rs8, [%rd81+3];
	cvt.rn.f32.u16 	%f32, %rs8;
	sub.f32 	%f33, %f31, %f32;
	fma.rn.f32 	%f119, %f33, %f33, %f30;
	add.s64 	%rd79, %rd79, 1;
	setp.ne.s64 	%p5, %rd79, 0;
	mov.u64 	%rd80, %rd94;
	mov.u64 	%rd81, %rd102;
	@%p5 bra 	$L__BB1_5;
$L__BB1_6:
	setp.lt.u64 	%p6, %rd7, 12;
	mov.u64 	%rd89, %rd94;
	@%p6 bra 	$L__BB1_9;
	add.s64 	%rd20, %rd4, %rd5;
	mov.u64 	%rd98, %rd94;
	mov.u64 	%rd99, %rd102;
$L__BB1_8:
	ld.global.u8 	%rs9, [%rd98];
	cvt.rn.f32.u16 	%f34, %rs9;
	ld.global.u8 	%rs10, [%rd99];
	cvt.rn.f32.u16 	%f35, %rs10;
	sub.f32 	%f36, %f34, %f35;
	fma.rn.f32 	%f37, %f36, %f36, %f119;
	ld.global.u8 	%rs11, [%rd98+1];
	cvt.rn.f32.u16 	%f38, %rs11;
	ld.global.u8 	%rs12, [%rd99+1];
	cvt.rn.f32.u16 	%f39, %rs12;
	sub.f32 	%f40, %f38, %f39;
	fma.rn.f32 	%f41, %f40, %f40, %f37;
	ld.global.u8 	%rs13, [%rd98+2];
	cvt.rn.f32.u16 	%f42, %rs13;
	ld.global.u8 	%rs14, [%rd99+2];
	cvt.rn.f32.u16 	%f43, %rs14;
	sub.f32 	%f44, %f42, %f43;
	fma.rn.f32 	%f45, %f44, %f44, %f41;
	ld.global.u8 	%rs15, [%rd98+3];
	cvt.rn.f32.u16 	%f46, %rs15;
	ld.global.u8 	%rs16, [%rd99+3];
	cvt.rn.f32.u16 	%f47, %rs16;
	sub.f32 	%f48, %f46, %f47;
	fma.rn.f32 	%f49, %f48, %f48, %f45;
	ld.global.u8 	%rs17, [%rd98+4];
	cvt.rn.f32.u16 	%f50, %rs17;
	ld.global.u8 	%rs18, [%rd99+4];
	cvt.rn.f32.u16 	%f51, %rs18;
	sub.f32 	%f52, %f50, %f51;
	fma.rn.f32 	%f53, %f52, %f52, %f49;
	ld.global.u8 	%rs19, [%rd98+5];
	cvt.rn.f32.u16 	%f54, %rs19;
	ld.global.u8 	%rs20, [%rd99+5];
	cvt.rn.f32.u16 	%f55, %rs20;
	sub.f32 	%f56, %f54, %f55;
	fma.rn.f32 	%f57, %f56, %f56, %f53;
	ld.global.u8 	%rs21, [%rd98+6];
	cvt.rn.f32.u16 	%f58, %rs21;
	ld.global.u8 	%rs22, [%rd99+6];
	cvt.rn.f32.u16 	%f59, %rs22;
	sub.f32 	%f60, %f58, %f59;
	fma.rn.f32 	%f61, %f60, %f60, %f57;
	ld.global.u8 	%rs23, [%rd98+7];
	cvt.rn.f32.u16 	%f62, %rs23;
	ld.global.u8 	%rs24, [%rd99+7];
	cvt.rn.f32.u16 	%f63, %rs24;
	sub.f32 	%f64, %f62, %f63;
	fma.rn.f32 	%f65, %f64, %f64, %f61;
	ld.global.u8 	%rs25, [%rd98+8];
	cvt.rn.f32.u16 	%f66, %rs25;
	ld.global.u8 	%rs26, [%rd99+8];
	cvt.rn.f32.u16 	%f67, %rs26;
	sub.f32 	%f68, %f66, %f67;
	fma.rn.f32 	%f69, %f68, %f68, %f65;
	ld.global.u8 	%rs27, [%rd98+9];
	cvt.rn.f32.u16 	%f70, %rs27;
	ld.global.u8 	%rs28, [%rd99+9];
	cvt.rn.f32.u16 	%f71, %rs28;
	sub.f32 	%f72, %f70, %f71;
	fma.rn.f32 	%f73, %f72, %f72, %f69;
	ld.global.u8 	%rs29, [%rd98+10];
	cvt.rn.f32.u16 	%f74, %rs29;
	ld.global.u8 	%rs30, [%rd99+10];
	cvt.rn.f32.u16 	%f75, %rs30;
	sub.f32 	%f76, %f74, %f75;
	fma.rn.f32 	%f77, %f76, %f76, %f73;
	ld.global.u8 	%rs31, [%rd98+11];
	cvt.rn.f32.u16 	%f78, %rs31;
	ld.global.u8 	%rs32, [%rd99+11];
	cvt.rn.f32.u16 	%f79, %rs32;
	sub.f32 	%f80, %f78, %f79;
	fma.rn.f32 	%f81, %f80, %f80, %f77;
	ld.global.u8 	%rs33, [%rd98+12];
	cvt.rn.f32.u16 	%f82, %rs33;
	ld.global.u8 	%rs34, [%rd99+12];
	cvt.rn.f32.u16 	%f83, %rs34;
	sub.f32 	%f84, %f82, %f83;
	fma.rn.f32 	%f85, %f84, %f84, %f81;
	ld.global.u8 	%rs35, [%rd98+13];
	cvt.rn.f32.u16 	%f86, %rs35;
	ld.global.u8 	%rs36, [%rd99+13];
	cvt.rn.f32.u16 	%f87, %rs36;
	sub.f32 	%f88, %f86, %f87;
	fma.rn.f32 	%f89, %f88, %f88, %f85;
	ld.global.u8 	%rs37, [%rd98+14];
	cvt.rn.f32.u16 	%f90, %rs37;
	ld.global.u8 	%rs38, [%rd99+14];
	cvt.rn.f32.u16 	%f91, %rs38;
	sub.f32 	%f92, %f90, %f91;
	fma.rn.f32 	%f93, %f92, %f92, %f89;
	add.s64 	%rd94, %rd94, 16;
	add.s64 	%rd89, %rd98, 16;
	ld.global.u8 	%rs39, [%rd98+15];
	cvt.rn.f32.u16 	%f94, %rs39;
	add.s64 	%rd102, %rd99, 16;
	ld.global.u8 	%rs40, [%rd99+15];
	cvt.rn.f32.u16 	%f95, %rs40;
	sub.f32 	%f96, %f94, %f95;
	fma.rn.f32 	%f119, %f96, %f96, %f93;
	setp.lt.u64 	%p7, %rd94, %rd20;
	mov.u64 	%rd98, %rd89;
	mov.u64 	%rd99, %rd102;
	@%p7 bra 	$L__BB1_8;
$L__BB1_9:
	add.s64 	%rd24, %rd4, %rd6;
	setp.ge.u64 	%p8, %rd94, %rd24;
	@%p8 bra 	$L__BB1_15;
	add.s64 	%rd73, %rd3, %rd2;
	add.s64 	%rd25, %rd73, %rd6;
	sub.s64 	%rd74, %rd25, %rd89;
	and.b64  	%rd90, %rd74, 3;
	setp.eq.s64 	%p9, %rd90, 0;
	mov.u64 	%rd101, %rd89;
	@%p9 bra 	$L__BB1_13;
	mov.u64 	%rd92, %rd89;
	mov.u64 	%rd93, %rd102;
$L__BB1_12:
	.pragma "nounroll";
	add.s64 	%rd94, %rd94, 1;
	add.s64 	%rd101, %rd92, 1;
	ld.global.u8 	%rs41, [%rd92];
	cvt.rn.f32.u16 	%f98, %rs41;
	add.s64 	%rd102, %rd93, 1;
	ld.global.u8 	%rs42, [%rd93];
	cvt.rn.f32.u16 	%f99, %rs42;
	sub.f32 	%f100, %f98, %f99;
	fma.rn.f32 	%f119, %f100, %f100, %f119;
	add.s64 	%rd90, %rd90, -1;
	setp.ne.s64 	%p10, %rd90, 0;
	mov.u64 	%rd92, %rd101;
	mov.u64 	%rd93, %rd102;
	@%p10 bra 	$L__BB1_12;
$L__BB1_13:
	sub.s64 	%rd75, %rd89, %rd25;
	setp.gt.u64 	%p11, %rd75, -4;
	@%p11 bra 	$L__BB1_15;
$L__BB1_14:
	ld.global.u8 	%rs43, [%rd101];
	cvt.rn.f32.u16 	%f101, %rs43;
	ld.global.u8 	%rs44, [%rd102];
	cvt.rn.f32.u16 	%f102, %rs44;
	sub.f32 	%f103, %f101, %f102;
	fma.rn.f32 	%f104, %f103, %f103, %f119;
	ld.global.u8 	%rs45, [%rd101+1];
	cvt.rn.f32.u16 	%f105, %rs45;
	ld.global.u8 	%rs46, [%rd102+1];
	cvt.rn.f32.u16 	%f106, %rs46;
	sub.f32 	%f107, %f105, %f106;
	fma.rn.f32 	%f108, %f107, %f107, %f104;
	ld.global.u8 	%rs47, [%rd101+2];
	cvt.rn.f32.u16 	%f109, %rs47;
	ld.global.u8 	%rs48, [%rd102+2];
	cvt.rn.f32.u16 	%f110, %rs48;
	sub.f32 	%f111, %f109, %f110;
	fma.rn.f32 	%f112, %f111, %f111, %f108;
	add.s64 	%rd94, %rd94, 4;
	ld.global.u8 	%rs49, [%rd101+3];
	cvt.rn.f32.u16 	%f113, %rs49;
	ld.global.u8 	%rs50, [%rd102+3];
	cvt.rn.f32.u16 	%f114, %rs50;
	sub.f32 	%f115, %f113, %f114;
	fma.rn.f32 	%f119, %f115, %f115, %f112;
	setp.lt.u64 	%p12, %rd94, %rd24;
	add.s64 	%rd101, %rd101, 4;
	add.s64 	%rd102, %rd102, 4;
	@%p12 bra 	$L__BB1_14;
$L__BB1_15:
	cvta.to.global.u64 	%rd76, %rd50;
	add.s64 	%rd78, %rd76, %rd56;
	st.global.f32 	[%rd78], %f119;
$L__BB1_16:
	ret;

}
	// .globl	_Z7ProcessItEvPT_S1_PfPmPiii
.visible .entry _Z7ProcessItEvPT_S1_PfPmPiii(
	.param .u64 .ptr .align 1 _Z7ProcessItEvPT_S1_PfPmPiii_param_0,
	.param .u64 .ptr .align 1 _Z7ProcessItEvPT_S1_PfPmPiii_param_1,
	.param .u64 .ptr .align 1 _Z7ProcessItEvPT_S1_PfPmPiii_param_2,
	.param .u64 .ptr .align 1 _Z7ProcessItEvPT_S1_PfPmPiii_param_3,
	.param .u64 .ptr .align 1 _Z7ProcessItEvPT_S1_PfPmPiii_param_4,
	.param .u32 _Z7ProcessItEvPT_S1_PfPmPiii_param_5,
	.param .u32 _Z7ProcessItEvPT_S1_PfPmPiii_param_6
)
{
	.reg .pred 	%p<13>;
	.reg .b16 	%rs<51>;
	.reg .b32 	%r<9>;
	.reg .b32 	%f<126>;
	.reg .b64 	%rd<113>;

	ld.param.u64 	%rd52, [_Z7ProcessItEvPT_S1_PfPmPiii_param_0];
	ld.param.u64 	%rd53, [_Z7ProcessItEvPT_S1_PfPmPiii_param_1];
	ld.param.u64 	%rd49, [_Z7ProcessItEvPT_S1_PfPmPiii_param_2];
	ld.param.u64 	%rd50, [_Z7ProcessItEvPT_S1_PfPmPiii_param_3];
	ld.param.u64 	%rd51, [_Z7ProcessItEvPT_S1_PfPmPiii_param_4];
	ld.param.u32 	%r3, [_Z7ProcessItEvPT_S1_PfPmPiii_param_5];
	ld.param.u32 	%r4, [_Z7ProcessItEvPT_S1_PfPmPiii_param_6];
	cvta.to.global.u64 	%rd112, %rd53;
	cvta.to.global.u64 	%rd2, %rd52;
	mov.u32 	%r5, %ctaid.x;
	mov.u32 	%r6, %ntid.x;
	mov.u32 	%r7, %tid.x;
	mad.lo.s32 	%r1, %r5, %r6, %r7;
	setp.ge.s32 	%p1, %r1, %r4;
	@%p1 bra 	$L__BB2_16;
	cvta.to.global.u64 	%rd54, %rd51;
	mul.wide.s32 	%rd55, %r1, 4;
	add.s64 	%rd56, %rd54, %rd55;
	ld.global.u32 	%r8, [%rd56];
	setp.eq.s32 	%p2, %r8, 0;
	@%p2 bra 	$L__BB2_16;
	cvta.to.global.u64 	%rd57, %rd50;
	mul.wide.s32 	%rd58, %r1, 8;
	add.s64 	%rd59, %rd57, %rd58;
	ld.global.u64 	%rd3, [%rd59];
	shl.b64 	%rd60, %rd3, 1;
	add.s64 	%rd4, %rd2, %rd60;
	and.b32  	%r2, %r3, -4;
	cvt.s64.s32 	%rd5, %r3;
	setp.lt.s32 	%p3, %r3, 4;
	mov.f32 	%f119, 0f00000000;
	mov.u64 	%rd104, %rd4;
	mov.u64 	%rd111, %rd4;
	@%p3 bra 	$L__BB2_9;
	add.s64 	%rd64, %rd60, %rd2;
	mul.wide.s32 	%rd65, %r2, 2;
	add.s64 	%rd66, %rd64, %rd65;
	add.s64 	%rd67, %rd64, 8;
	max.u64 	%rd68, %rd66, %rd67;
	not.b64 	%rd69, %rd2;
	add.s64 	%rd70, %rd68, %rd69;
	sub.s64 	%rd6, %rd70, %rd60;
	and.b64  	%rd71, %rd6, 24;
	setp.eq.s64 	%p4, %rd71, 24;
	mov.f32 	%f119, 0f00000000;
	mov.u64 	%rd104, %rd4;
	@%p4 bra 	$L__BB2_6;
	shr.u64 	%rd72, %rd6, 3;
	add.s64 	%rd73, %rd72, 1;
	and.b64  	%rd74, %rd73, 3;
	neg.s64 	%rd89, %rd74;
	mov.f32 	%f119, 0f00000000;
	mov.u64 	%rd90, %rd4;
	mov.u64 	%rd91, %rd112;
$L__BB2_5:
	.pragma "nounroll";
	ld.global.u16 	%rs1, [%rd90];
	cvt.rn.f32.u16 	%f19, %rs1;
	ld.global.u16 	%rs2, [%rd91];
	cvt.rn.f32.u16 	%f20, %rs2;
	sub.f32 	%f21, %f19, %f20;
	fma.rn.f32 	%f22, %f21, %f21, %f119;
	ld.global.u16 	%rs3, [%rd90+2];
	cvt.rn.f32.u16 	%f23, %rs3;
	ld.global.u16 	%rs4, [%rd91+2];
	cvt.rn.f32.u16 	%f24, %rs4;
	sub.f32 	%f25, %f23, %f24;
	fma.rn.f32 	%f26, %f25, %f25, %f22;
	ld.global.u16 	%rs5, [%rd90+4];
	cvt.rn.f32.u16 	%f27, %rs5;
	ld.global.u16 	%rs6, [%rd91+4];
	cvt.rn.f32.u16 	%f28, %rs6;
	sub.f32 	%f29, %f27, %f28;
	fma.rn.f32 	%f30, %f29, %f29, %f26;
	add.s64 	%rd104, %rd90, 8;
	ld.global.u16 	%rs7, [%rd90+6];
	cvt.rn.f32.u16 	%f31, %rs7;
	add.s64 	%rd112, %rd91, 8;
	ld.global.u16 	%rs8, [%rd91+6];
	cvt.rn.f32.u16 	%f32, %rs8;
	sub.f32 	%f33, %f31, %f32;
	fma.rn.f32 	%f119, %f33, %f33, %f30;
	add.s64 	%rd89, %rd89, 1;
	setp.ne.s64 	%p5, %rd89, 0;
	mov.u64 	%rd90, %rd104;
	mov.u64 	%rd91, %rd112;
	@%p5 bra 	$L__BB2_5;
$L__BB2_6:
	setp.lt.u64 	%p6, %rd6, 24;
	mov.u64 	%rd111, %rd104;
	@%p6 bra 	$L__BB2_9;
	add.s64 	%rd19, %rd4, %rd65;
	mov.u64 	%rd108, %rd104;
	mov.u64 	%rd109, %rd112;
$L__BB2_8:
	ld.global.u16 	%rs9, [%rd108];
	cvt.rn.f32.u16 	%f34, %rs9;
	ld.global.u16 	%rs10, [%rd109];
	cvt.rn.f32.u16 	%f35, %rs10;
	sub.f32 	%f36, %f34, %f35;
	fma.rn.f32 	%f37, %f36, %f36, %f119;
	ld.global.u16 	%rs11, [%rd108+2];
	cvt.rn.f32.u16 	%f38, %rs11;
	ld.global.u16 	%rs12, [%rd109+2];
	cvt.rn.f32.u16 	%f39, %rs12;
	sub.f32 	%f40, %f38, %f39;
	fma.rn.f32 	%f41, %f40, %f40, %f37;
	ld.global.u16 	%rs13, [%rd108+4];
	cvt.rn.f32.u16 	%f42, %rs13;
	ld.global.u16 	%rs14, [%rd109+4];
	cvt.rn.f32.u16 	%f43, %rs14;
	sub.f32 	%f44, %f42, %f43;
	fma.rn.f32 	%f45, %f44, %f44, %f41;
	ld.global.u16 	%rs15, [%rd108+6];
	cvt.rn.f32.u16 	%f46, %rs15;
	ld.global.u16 	%rs16, [%rd109+6];
	cvt.rn.f32.u16 	%f47, %rs16;
	sub.f32 	%f48, %f46, %f47;
	fma.rn.f32 	%f49, %f48, %f48, %f45;
	ld.global.u16 	%rs17, [%rd108+8];
	cvt.rn.f32.u16 	%f50, %rs17;
	ld.global.u16 	%rs18, [%rd109+8];
	cvt.rn.f32.u16 	%f51, %rs18;
	sub.f32 	%f52, %f50, %f51;
	fma.rn.f32 	%f53, %f52, %f52, %f49;
	ld.global.u16 	%rs19, [%rd108+10];
	cvt.rn.f32.u16 	%f54, %rs19;
	ld.global.u16 	%rs20, [%rd109+10];
	cvt.rn.f32.u16 	%f55, %rs20;
	sub.f32 	%f56, %f54, %f55;
	fma.rn.f32 	%f57, %f56, %f56, %f53;
	ld.global.u16 	%rs21, [%rd108+12];
	cvt.rn.f32.u16 	%f58, %rs21;
	ld.global.u16 	%rs22, [%rd109+12];
	cvt.rn.f32.u16 	%f59, %rs22;
	sub.f32 	%f60, %f58, %f59;
	fma.rn.f32 	%f61, %f60, %f60, %f57;
	ld.global.u16 	%rs23, [%rd108+14];
	cvt.rn.f32.u16 	%f62, %rs23;
	ld.global.u16 	%rs24, [%rd109+14];
	cvt.rn.f32.u16 	%f63, %rs24;
	sub.f32 	%f64, %f62, %f63;
	fma.rn.f32 	%f65, %f64, %f64, %f61;
	ld.global.u16 	%rs25, [%rd108+16];
	cvt.rn.f32.u16 	%f66, %rs25;
	ld.global.u16 	%rs26, [%rd109+16];
	cvt.rn.f32.u16 	%f67, %rs26;
	sub.f32 	%f68, %f66, %f67;
	fma.rn.f32 	%f69, %f68, %f68, %f65;
	ld.global.u16 	%rs27, [%rd108+18];
	cvt.rn.f32.u16 	%f70, %rs27;
	ld.global.u16 	%rs28, [%rd109+18];
	cvt.rn.f32.u16 	%f71, %rs28;
	sub.f32 	%f72, %f70, %f71;
	fma.rn.f32 	%f73, %f72, %f72, %f69;
	ld.global.u16 	%rs29, [%rd108+20];
	cvt.rn.f32.u16 	%f74, %rs29;
	ld.global.u16 	%rs30, [%rd109+20];
	cvt.rn.f32.u16 	%f75, %rs30;
	sub.f32 	%f76, %f74, %f75;
	fma.rn.f32 	%f77, %f76, %f76, %f73;
	ld.global.u16 	%rs31, [%rd108+22];
	cvt.rn.f32.u16 	%f78, %rs31;
	ld.global.u16 	%rs32, [%rd109+22];
	cvt.rn.f32.u16 	%f79, %rs32;
	sub.f32 	%f80, %f78, %f79;
	fma.rn.f32 	%f81, %f80, %f80, %f77;
	ld.global.u16 	%rs33, [%rd108+24];
	cvt.rn.f32.u16 	%f82, %rs33;
	ld.global.u16 	%rs34, [%rd109+24];
	cvt.rn.f32.u16 	%f83, %rs34;
	sub.f32 	%f84, %f82, %f83;
	fma.rn.f32 	%f85, %f84, %f84, %f81;
	ld.global.u16 	%rs35, [%rd108+26];
	cvt.rn.f32.u16 	%f86, %rs35;
	ld.global.u16 	%rs36, [%rd109+26];
	cvt.rn.f32.u16 	%f87, %rs36;
	sub.f32 	%f88, %f86, %f87;
	fma.rn.f32 	%f89, %f88, %f88, %f85;
	ld.global.u16 	%rs37, [%rd108+28];
	cvt.rn.f32.u16 	%f90, %rs37;
	ld.global.u16 	%rs38, [%rd109+28];
	cvt.rn.f32.u16 	%f91, %rs38;
	sub.f32 	%f92, %f90, %f91;
	fma.rn.f32 	%f93, %f92, %f92, %f89;
	add.s64 	%rd104, %rd104, 32;
	add.s64 	%rd111, %rd108, 32;
	ld.global.u16 	%rs39, [%rd108+30];
	cvt.rn.f32.u16 	%f94, %rs39;
	add.s64 	%rd112, %rd109, 32;
	ld.global.u16 	%rs40, [%rd109+30];
	cvt.rn.f32.u16 	%f95, %rs40;
	sub.f32 	%f96, %f94, %f95;
	fma.rn.f32 	%f119, %f96, %f96, %f93;
	setp.lt.u64 	%p7, %rd104, %rd19;
	mov.u64 	%rd108, %rd111;
	mov.u64 	%rd109, %rd112;
	@%p7 bra 	$L__BB2_8;
$L__BB2_9:
	shl.b64 	%rd76, %rd5, 1;
	add.s64 	%rd23, %rd4, %rd76;
	setp.ge.u64 	%p8, %rd104, %rd23;
	@%p8 bra 	$L__BB2_15;
	add.s64 	%rd77, %rd3, %rd5;
	shl.b64 	%rd78, %rd77, 1;
	add.s64 	%rd79, %rd78, %rd2;
	add.s64 	%rd80, %rd111, 2;
	max.u64 	%rd81, %rd79, %rd80;
	not.b64 	%rd82, %rd111;
	add.s64 	%rd24, %rd81, %rd82;
	and.b64  	%rd83, %rd24, 6;
	setp.eq.s64 	%p9, %rd83, 6;
	@%p9 bra 	$L__BB2_13;
	shr.u64 	%rd84, %rd24, 1;
	add.s64 	%rd85, %rd84, 1;
	and.b64  	%rd100, %rd85, 3;
	mov.u64 	%rd102, %rd111;
	mov.u64 	%rd103, %rd112;
$L__BB2_12:
	.pragma "nounroll";
	add.s64 	%rd104, %rd104, 2;
	add.s64 	%rd111, %rd102, 2;
	ld.global.u16 	%rs41, [%rd102];
	cvt.rn.f32.u16 	%f98, %rs41;
	add.s64 	%rd112, %rd103, 2;
	ld.global.u16 	%rs42, [%rd103];
	cvt.rn.f32.u16 	%f99, %rs42;
	sub.f32 	%f100, %f98, %f99;
	fma.rn.f32 	%f119, %f100, %f100, %f119;
	add.s64 	%rd100, %rd100, -1;
	setp.ne.s64 	%p10, %rd100, 0;
	mov.u64 	%rd102, %rd111;
	mov.u64 	%rd103, %rd112;
	@%p10 bra 	$L__BB2_12;
$L__BB2_13:
	setp.lt.u64 	%p11, %rd24, 6;
	@%p11 bra 	$L__BB2_15;
$L__BB2_14:
	ld.global.u16 	%rs43, [%rd111];
	cvt.rn.f32.u16 	%f101, %rs43;
	ld.global.u16 	%rs44, [%rd112];
	cvt.rn.f32.u16 	%f102, %rs44;
	sub.f32 	%f103, %f101, %f102;
	fma.rn.f32 	%f104, %f103, %f103, %f119;
	ld.global.u16 	%rs45, [%rd111+2];
	cvt.rn.f32.u16 	%f105, %rs45;
	ld.global.u16 	%rs46, [%rd112+2];
	cvt.rn.f32.u16 	%f106, %rs46;
	sub.f32 	%f107, %f105, %f106;
	fma.rn.f32 	%f108, %f107, %f107, %f104;
	ld.global.u16 	%rs47, [%rd111+4];
	cvt.rn.f32.u16 	%f109, %rs47;
	ld.global.u16 	%rs48, [%rd112+4];
	cvt.rn.f32.u16 	%f110, %rs48;
	sub.f32 	%f111, %f109, %f110;
	fma.rn.f32 	%f112, %f111, %f111, %f108;
	add.s64 	%rd104, %rd104, 8;
	ld.global.u16 	%rs49, [%rd111+6];
	cvt.rn.f32.u16 	%f113, %rs49;
	ld.global.u16 	%rs50, [%rd112+6];
	cvt.rn.f32.u16 	%f114, %rs50;
	sub.f32 	%f115, %f113, %f114;
	fma.rn.f32 	%f119, %f115, %f115, %f112;
	setp.lt.u64 	%p12, %rd104, %rd23;
	add.s64 	%rd111, %rd111, 8;
	add.s64 	%rd112, %rd112, 8;
	@%p12 bra 	$L__BB2_14;
$L__BB2_15:
	cvta.to.global.u64 	%rd86, %rd49;
	add.s64 	%rd88, %rd86, %rd55;
	st.global.f32 	[%rd88], %f119;
$L__BB2_16:
	ret;

}
	// .globl	_Z7ProcessIfEvPT_S1_PfPmPiii
.visible .entry _Z7ProcessIfEvPT_S1_PfPmPiii(
	.param .u64 .ptr .align 1 _Z7ProcessIfEvPT_S1_PfPmPiii_param_0,
	.param .u64 .ptr .align 1 _Z7ProcessIfEvPT_S1_PfPmPiii_param_1,
	.param .u64 .ptr .align 1 _Z7ProcessIfEvPT_S1_PfPmPiii_param_2,
	.param .u64 .ptr .align 1 _Z7ProcessIfEvPT_S1_PfPmPiii_param_3,
	.param .u64 .ptr .align 1 _Z7ProcessIfEvPT_S1_PfPmPiii_param_4,
	.param .u32 _Z7ProcessIfEvPT_S1_PfPmPiii_param_5,
	.param .u32 _Z7ProcessIfEvPT_S1_PfPmPiii_param_6
)
{
	.reg .pred 	%p<13>;
	.reg .b32 	%r<9>;
	.reg .b32 	%f<126>;
	.reg .b64 	%rd<113>;

	ld.param.u64 	%rd52, [_Z7ProcessIfEvPT_S1_PfPmPiii_param_0];
	ld.param.u64 	%rd53, [_Z7ProcessIfEvPT_S1_PfPmPiii_param_1];
	ld.param.u64 	%rd49, [_Z7ProcessIfEvPT_S1_PfPmPiii_param_2];
	ld.param.u64 	%rd50, [_Z7ProcessIfEvPT_S1_PfPmPiii_param_3];
	ld.param.u64 	%rd51, [_Z7ProcessIfEvPT_S1_PfPmPiii_param_4];
	ld.param.u32 	%r3, [_Z7ProcessIfEvPT_S1_PfPmPiii_param_5];
	ld.param.u32 	%r4, [_Z7ProcessIfEvPT_S1_PfPmPiii_param_6];
	cvta.to.global.u64 	%rd112, %rd53;
	cvta.to.global.u64 	%rd2, %rd52;
	mov.u32 	%r5, %ctaid.x;
	mov.u32 	%r6, %ntid.x;
	mov.u32 	%r7, %tid.x;
	mad.lo.s32 	%r1, %r5, %r6, %r7;
	setp.ge.s32 	%p1, %r1, %r4;
	@%p1 bra 	$L__BB3_16;
	cvta.to.global.u64 	%rd54, %rd51;
	mul.wide.s32 	%rd55, %r1, 4;
	add.s64 	%rd56, %rd54, %rd55;
	ld.global.u32 	%r8, [%rd56];
	setp.eq.s32 	%p2, %r8, 0;
	@%p2 bra 	$L__BB3_16;
	cvta.to.global.u64 	%rd57, %rd50;
	mul.wide.s32 	%rd58, %r1, 8;
	add.s64 	%rd59, %rd57, %rd58;
	ld.global.u64 	%rd3, [%rd59];
	shl.b64 	%rd60, %rd3, 2;
	add.s64 	%rd4, %rd2, %rd60;
	and.b32  	%r2, %r3, -4;
	cvt.s64.s32 	%rd5, %r3;
	setp.lt.s32 	%p3, %r3, 4;
	mov.f32 	%f119, 0f00000000;
	mov.u64 	%rd104, %rd4;
	mov.u64 	%rd111, %rd4;
	@%p3 bra 	$L__BB3_9;
	add.s64 	%rd64, %rd60, %rd2;
	mul.wide.s32 	%rd65, %r2, 4;
	add.s64 	%rd66, %rd64, %rd65;
	add.s64 	%rd67, %rd64, 16;
	max.u64 	%rd68, %rd66, %rd67;
	not.b64 	%rd69, %rd2;
	add.s64 	%rd70, %rd68, %rd69;
	sub.s64 	%rd6, %rd70, %rd60;
	and.b64  	%rd71, %rd6, 48;
	setp.eq.s64 	%p4, %rd71, 48;
	mov.f32 	%f119, 0f00000000;
	mov.u64 	%rd104, %rd4;
	@%p4 bra 	$L__BB3_6;
	shr.u64 	%rd72, %rd6, 4;
	add.s64 	%rd73, %rd72, 1;
	and.b64  	%rd74, %rd73, 3;
	neg.s64 	%rd89, %rd74;
	mov.f32 	%f119, 0f00000000;
	mov.u64 	%rd90, %rd4;
	mov.u64 	%rd91, %rd112;
$L__BB3_5:
	.pragma "nounroll";
	ld.global.f32 	%f19, [%rd90];
	ld.global.f32 	%f20, [%rd91];
	sub.f32 	%f21, %f19, %f20;
	fma.rn.f32 	%f22, %f21, %f21, %f119;
	ld.global.f32 	%f23, [%rd90+4];
	ld.global.f32 	%f24, [%rd91+4];
	sub.f32 	%f25, %f23, %f24;
	fma.rn.f32 	%f26, %f25, %f25, %f22;
	ld.global.f32 	%f27, [%rd90+8];
	ld.global.f32 	%f28, [%rd91+8];
	sub.f32 	%f29, %f27, %f28;
	fma.rn.f32 	%f30, %f29, %f29, %f26;
	add.s64 	%rd104, %rd90, 16;
	ld.global.f32 	%f31, [%rd90+12];
	add.s64 	%rd112, %rd91, 16;
	ld.global.f32 	%f32, [%rd91+12];
	sub.f32 	%f33, %f31, %f32;
	fma.rn.f32 	%f119, %f33, %f33, %f30;
	add.s64 	%rd89, %rd89, 1;
	setp.ne.s64 	%p5, %rd89, 0;
	mov.u64 	%rd90, %rd104;
	mov.u64 	%rd91, %rd112;
	@%p5 bra 	$L__BB3_5;
$L__BB3_6:
	setp.lt.u64 	%p6, %rd6, 48;
	mov.u64 	%rd111, %rd104;
	@%p6 bra 	$L__BB3_9;
	add.s64 	%rd19, %rd4, %rd65;
	mov.u64 	%rd108, %rd104;
	mov.u64 	%rd109, %rd112;
$L__BB3_8:
	ld.global.f32 	%f34, [%rd108];
	ld.global.f32 	%f35, [%rd109];
	sub.f32 	%f36, %f34, %f35;
	fma.rn.f32 	%f37, %f36, %f36, %f119;
	ld.global.f32 	%f38, [%rd108+4];
	ld.global.f32 	%f39, [%rd109+4];
	sub.f32 	%f40, %f38, %f39;
	fma.rn.f32 	%f41, %f40, %f40, %f37;
	ld.global.f32 	%f42, [%rd108+8];
	ld.global.f32 	%f43, [%rd109+8];
	sub.f32 	%f44, %f42, %f43;
	fma.rn.f32 	%f45, %f44, %f44, %f41;
	ld.global.f32 	%f46, [%rd108+12];
	ld.global.f32 	%f47, [%rd109+12];
	sub.f32 	%f48, %f46, %f47;
	fma.rn.f32 	%f49, %f48, %f48, %f45;
	ld.global.f32 	%f50, [%rd108+16];
	ld.global.f32 	%f51, [%rd109+16];
	sub.f32 	%f52, %f50, %f51;
	fma.rn.f32 	%f53, %f52, %f52, %f49;
	ld.global.f32 	%f54, [%rd108+20];
	ld.global.f32 	%f55, [%rd109+20];
	sub.f32 	%f56, %f54, %f55;
	fma.rn.f32 	%f57, %f56, %f56, %f53;
	ld.global.f32 	%f58, [%rd108+24];
	ld.global.f32 	%f59, [%rd109+24];
	sub.f32 	%f60, %f58, %f59;
	fma.rn.f32 	%f61, %f60, %f60, %f57;
	ld.global.f32 	%f62, [%rd108+28];
	ld.global.f32 	%f63, [%rd109+28];
	sub.f32 	%f64, %f62, %f63;
	fma.rn.f32 	%f65, %f64, %f64, %f61;
	ld.global.f32 	%f66, [%rd108+32];
	ld.global.f32 	%f67, [%rd109+32];
	sub.f32 	%f68, %f66, %f67;
	fma.rn.f32 	%f69, %f68, %f68, %f65;
	ld.global.f32 	%f70, [%rd108+36];
	ld.global.f32 	%f71, [%rd109+36];
	sub.f32 	%f72, %f70, %f71;
	fma.rn.f32 	%f73, %f72, %f72, %f69;
	ld.global.f32 	%f74, [%rd108+40];
	ld.global.f32 	%f75, [%rd109+40];
	sub.f32 	%f76, %f74, %f75;
	fma.rn.f32 	%f77, %f76, %f76, %f73;
	ld.global.f32 	%f78, [%rd108+44];
	ld.global.f32 	%f79, [%rd109+44];
	sub.f32 	%f80, %f78, %f79;
	fma.rn.f32 	%f81, %f80, %f80, %f77;
	ld.global.f32 	%f82, [%rd108+48];
	ld.global.f32 	%f83, [%rd109+48];
	sub.f32 	%f84, %f82, %f83;
	fma.rn.f32 	%f85, %f84, %f84, %f81;
	ld.global.f32 	%f86, [%rd108+52];
	ld.global.f32 	%f87, [%rd109+52];
	sub.f32 	%f88, %f86, %f87;
	fma.rn.f32 	%f89, %f88, %f88, %f85;
	ld.global.f32 	%f90, [%rd108+56];
	ld.global.f32 	%f91, [%rd109+56];
	sub.f32 	%f92, %f90, %f91;
	fma.rn.f32 	%f93, %f92, %f92, %f89;
	add.s64 	%rd104, %rd104, 64;
	add.s64 	%rd111, %rd108, 64;
	ld.global.f32 	%f94, [%rd108+60];
	add.s64 	%rd112, %rd109, 64;
	ld.global.f32 	%f95, [%rd109+60];
	sub.f32 	%f96, %f94, %f95;
	fma.rn.f32 	%f119, %f96, %f96, %f93;
	setp.lt.u64 	%p7, %rd104, %rd19;
	mov.u64 	%rd108, %rd111;
	mov.u64 	%rd109, %rd112;
	@%p7 bra 	$L__BB3_8;
$L__BB3_9:
	shl.b64 	%rd76, %rd5, 2;
	add.s64 	%rd23, %rd4, %rd76;
	setp.ge.u64 	%p8, %rd104, %rd23;
	@%p8 bra 	$L__BB3_15;
	add.s64 	%rd77, %rd3, %rd5;
	shl.b64 	%rd78, %rd77, 2;
	add.s64 	%rd79, %rd78, %rd2;
	add.s64 	%rd80, %rd111, 4;
	max.u64 	%rd81, %rd79, %rd80;
	not.b64 	%rd82, %rd111;
	add.s64 	%rd24, %rd81, %rd82;
	and.b64  	%rd83, %rd24, 12;
	setp.eq.s64 	%p9, %rd83, 12;
	@%p9 bra 	$L__BB3_13;
	shr.u64 	%rd84, %rd24, 2;
	add.s64 	%rd85, %rd84, 1;
	and.b64  	%rd100, %rd85, 3;
	mov.u64 	%rd102, %rd111;
	mov.u64 	%rd103, %rd112;
$L__BB3_12:
	.pragma "nounroll";
	add.s64 	%rd104, %rd104, 4;
	add.s64 	%rd111, %rd102, 4;
	ld.global.f32 	%f98, [%rd102];
	add.s64 	%rd112, %rd103, 4;
	ld.global.f32 	%f99, [%rd103];
	sub.f32 	%f100, %f98, %f99;
	fma.rn.f32 	%f119, %f100, %f100, %f119;
	add.s64 	%rd100, %rd100, -1;
	setp.ne.s64 	%p10, %rd100, 0;
	mov.u64 	%rd102, %rd111;
	mov.u64 	%rd103, %rd112;
	@%p10 bra 	$L__BB3_12;
$L__BB3_13:
	setp.lt.u64 	%p11, %rd24, 12;
	@%p11 bra 	$L__BB3_15;
$L__BB3_14:
	ld.global.f32 	%f101, [%rd111];
	ld.global.f32 	%f102, [%rd112];
	sub.f32 	%f103, %f101, %f102;
	fma.rn.f32 	%f104, %f103, %f103, %f119;
	ld.global.f32 	%f105, [%rd111+4];
	ld.global.f32 	%f106, [%rd112+4];
	sub.f32 	%f107, %f105, %f106;
	fma.rn.f32 	%f108, %f107, %f107, %f104;
	ld.global.f32 	%f109, [%rd111+8];
	ld.global.f32 	%f110, [%rd112+8];
	sub.f32 	%f111, %f109, %f110;
	fma.rn.f32 	%f112, %f111, %f111, %f108;
	add.s64 	%rd104, %rd104, 16;
	ld.global.f32 	%f113, [%rd111+12];
	ld.global.f32 	%f114, [%rd112+12];
	sub.f32 	%f115, %f113, %f114;
	fma.rn.f32 	%f119, %f115, %f115, %f112;
	setp.lt.u64 	%p12, %rd104, %rd23;
	add.s64 	%rd111, %rd111, 16;
	add.s64 	%rd112, %rd112, 16;
	@%p12 bra 	$L__BB3_14;
$L__BB3_15:
	cvta.to.global.u64 	%rd86, %rd49;
	add.s64 	%rd88, %rd86, %rd55;
	st.global.f32 	[%rd88], %f119;
$L__BB3_16:
	ret;

}


// ===== COMPILED SASS (sm_100) =====

	.target	sm_100

	.elftype	@"ET_EXEC"


//--------------------- .note.nv.tkinfo           --------------------------
	.section	.note.nv.tkinfo,"",@"SHT_NOTE"
	.sectionflags	@"SHF_NOTE_NV_TKINFO"
	.tkinfo
        /*0018*/ 	.word	0x00000002
        /*0030*/ 	.string	""
        /*0030*/ 	.string	"ptxas"
        /*0030*/ 	.string	"Cuda compilation tools, release 13.0, V13.0.88"
        /*0030*/ 	.string	"Build cuda_13.0.r13.0/compiler.36424714_0"
        /*0030*/ 	.string	"-arch sm_100 -m 64 "



//--------------------- .note.nv.cuinfo           --------------------------
	.section	.note.nv.cuinfo,"",@"SHT_NOTE"
	.sectionflags	@"SHF_NOTE_NV_CUINFO"
        /*0018*/ 	.short	0x0002
        /*001a*/ 	.short	0x0064
        /*001c*/ 	.short	0x0082
	.zero		2


//--------------------- .nv.info                  --------------------------
	.section	.nv.info,"",@"SHT_CUDA_INFO"
	.align	4


	//----- nvinfo : EIATTR_REGCOUNT
	.align		4
        /*0000*/ 	.byte	0x04, 0x2f
        /*0002*/ 	.short	(.L_1 - .L_0)
	.align		4
.L_0:
        /*0004*/ 	.word	index@(_Z7ProcessIaEvPT_S1_PfPmPiii)
        /*0008*/ 	.word	0x00000020


	//----- nvinfo : EIATTR_FRAME_SIZE
	.align		4
.L_1:
        /*000c*/ 	.byte	0x04, 0x11
        /*000e*/ 	.short	(.L_3 - .L_2)
	.align		4
.L_2:
        /*0010*/ 	.word	index@(_Z7ProcessIaEvPT_S1_PfPmPiii)
        /*0014*/ 	.word	0x00000000


	//----- nvinfo : EIATTR_REGCOUNT
	.align		4
.L_3:
        /*0018*/ 	.byte	0x04, 0x2f
        /*001a*/ 	.short	(.L_5 - .L_4)
	.align		4
.L_4:
        /*001c*/ 	.word	index@(_Z7ProcessIhEvPT_S1_PfPmPiii)
        /*0020*/ 	.word	0x0000001e


	//----- nvinfo : EIATTR_FRAME_SIZE
	.align		4
.L_5:
        /*0024*/ 	.byte	0x04, 0x11
        /*0026*/ 	.short	(.L_7 - .L_6)
	.align		4
.L_6:
        /*0028*/ 	.word	index@(_Z7ProcessIhEvPT_S1_PfPmPiii)
        /*002c*/ 	.word	0x00000000


	//----- nvinfo : EIATTR_REGCOUNT
	.align		4
.L_7:
        /*0030*/ 	.byte	0x04, 0x2f
        /*0032*/ 	.short	(.L_9 - .L_8)
	.align		4
.L_8:
        /*0034*/ 	.word	index@(_Z7ProcessItEvPT_S1_PfPmPiii)
        /*0038*/ 	.word	0x0000001e


	//----- nvinfo : EIATTR_FRAME_SIZE
	.align		4
.L_9:
        /*003c*/ 	.byte	0x04, 0x11
        /*003e*/ 	.short	(.L_11 - .L_10)
	.align		4
.L_10:
        /*0040*/ 	.word	index@(_Z7ProcessItEvPT_S1_PfPmPiii)
        /*0044*/ 	.word	0x00000000


	//----- nvinfo : EIATTR_REGCOUNT
	.align		4
.L_11:
        /*0048*/ 	.byte	0x04, 0x2f
        /*004a*/ 	.short	(.L_13 - .L_12)
	.align		4
.L_12:
        /*004c*/ 	.word	index@(_Z7ProcessIfEvPT_S1_PfPmPiii)
        /*0050*/ 	.word	0x00000020


	//----- nvinfo : EIATTR_FRAME_SIZE
	.align		4
.L_13:
        /*0054*/ 	.byte	0x04, 0x11
        /*0056*/ 	.short	(.L_15 - .L_14)
	.align		4
.L_14:
        /*0058*/ 	.word	index@(_Z7ProcessIfEvPT_S1_PfPmPiii)
        /*005c*/ 	.word	0x00000000


	//----- nvinfo : EIATTR_MIN_STACK_SIZE
	.align		4
.L_15:
        /*0060*/ 	.byte	0x04, 0x12
        /*0062*/ 	.short	(.L_17 - .L_16)
	.align		4
.L_16:
        /*0064*/ 	.word	index@(_Z7ProcessIfEvPT_S1_PfPmPiii)
        /*0068*/ 	.word	0x00000000


	//----- nvinfo : EIATTR_MIN_STACK_SIZE
	.align		4
.L_17:
        /*006c*/ 	.byte	0x04, 0x12
        /*006e*/ 	.short	(.L_19 - .L_18)
	.align		4
.L_18:
        /*0070*/ 	.word	index@(_Z7ProcessItEvPT_S1_PfPmPiii)
        /*0074*/ 	.word	0x00000000


	//----- nvinfo : EIATTR_MIN_STACK_SIZE
	.align		4
.L_19:
        /*0078*/ 	.byte	0x04, 0x12
        /*007a*/ 	.short	(.L_21 - .L_20)
	.align		4
.L_20:
        /*007c*/ 	.word	index@(_Z7ProcessIhEvPT_S1_PfPmPiii)
        /*0080*/ 	.word	0x00000000


	//----- nvinfo : EIATTR_MIN_STACK_SIZE
	.align		4
.L_21:
        /*0084*/ 	.byte	0x04, 0x12
        /*0086*/ 	.short	(.L_23 - .L_22)
	.align		4
.L_22:
        /*0088*/ 	.word	index@(_Z7ProcessIaEvPT_S1_PfPmPiii)
        /*008c*/ 	.word	0x00000000
.L_23:


//--------------------- .nv.compat                --------------------------
	.section	.nv.compat,"",@"SHT_CUDA_COMPAT_INFO"
	.align	4
        /*0000*/ 	.byte	0x02, 0x09, 0x00, 0x00, 0x02, 0x02, 0x01, 0x00, 0x02, 0x05, 0x05, 0x00, 0x03, 0x07, 0x01, 0x01
        /*0010*/ 	.byte	0x02, 0x03, 0x00, 0x00, 0x02, 0x06, 0x01, 0x00, 0x04, 0x0b, 0x08, 0x00, 0x09, 0x00, 0x00, 0x00
        /*0020*/ 	.byte	0x00, 0x00, 0x00, 0x00


//--------------------- .nv.info._Z7ProcessIfEvPT_S1_PfPmPiii --------------------------
	.section	.nv.info._Z7ProcessIfEvPT_S1_PfPmPiii,"",@"SHT_CUDA_INFO"
	.sectionflags	@""
	.align	4


	//----- nvinfo : EIATTR_CUDA_API_VERSION
	.align		4
        /*0000*/ 	.byte	0x04, 0x37
        /*0002*/ 	.short	(.L_25 - .L_24)
.L_24:
        /*0004*/ 	.word	0x00000082


	//----- nvinfo : EIATTR_KPARAM_INFO
	.align		4
.L_25:
        /*0008*/ 	.byte	0x04, 0x17
        /*000a*/ 	.short	(.L_27 - .L_26)
.L_26:
        /*000c*/ 	.word	0x00000000
        /*0010*/ 	.short	0x0006
        /*0012*/ 	.short	0x002c
        /*0014*/ 	.byte	0x00, 0xf0, 0x11, 0x00


	//----- nvinfo : EIATTR_KPARAM_INFO
	.align		4
.L_27:
        /*0018*/ 	.byte	0x04, 0x17
        /*001a*/ 	.short	(.L_29 - .L_28)
.L_28:
        /*001c*/ 	.word	0x00000000
        /*0020*/ 	.short	0x0005
        /*0022*/ 	.short	0x0028
        /*0024*/ 	.byte	0x00, 0xf0, 0x11, 0x00


	//----- nvinfo : EIATTR_KPARAM_INFO
	.align		4
.L_29:
        /*0028*/ 	.byte	0x04, 0x17
        /*002a*/ 	.short	(.L_31 - .L_30)
.L_30:
        /*002c*/ 	.word	0x00000000
        /*0030*/ 	.short	0x0004
        /*0032*/ 	.short	0x0020
        /*0034*/ 	.byte	0x00, 0xf5, 0x21, 0x00


	//----- nvinfo : EIATTR_KPARAM_INFO
	.align		4
.L_31:
        /*0038*/ 	.byte	0x04, 0x17
        /*003a*/ 	.short	(.L_33 - .L_32)
.L_32:
        /*003c*/ 	.word	0x00000000
        /*0040*/ 	.short	0x0003
        /*0042*/ 	.short	0x0018
        /*0044*/ 	.byte	0x00, 0xf5, 0x21, 0x00


	//----- nvinfo : EIATTR_KPARAM_INFO
	.align		4
.L_33:
        /*0048*/ 	.byte	0x04, 0x17
        /*004a*/ 	.short	(.L_35 - .L_34)
.L_34:
        /*004c*/ 	.word	0x00000000
        /*0050*/ 	.short	0x0002
        /*0052*/ 	.short	0x0010
        /*0054*/ 	.byte	0x00, 0xf5, 0x21, 0x00


	//----- nvinfo : EIATTR_KPARAM_INFO
	.align		4
.L_35:
        /*0058*/ 	.byte	0x04, 0x17
        /*005a*/ 	.short	(.L_37 - .L_36)
.L_36:
        /*005c*/ 	.word	0x00000000
        /*0060*/ 	.short	0x0001
        /*0062*/ 	.short	0x0008
        /*0064*/ 	.byte	0x00, 0xf5, 0x21, 0x00


	//----- nvinfo : EIATTR_KPARAM_INFO
	.align		4
.L_37:
        /*0068*/ 	.byte	0x04, 0x17
        /*006a*/ 	.short	(.L_39 - .L_38)
.L_38:
        /*006c*/ 	.word	0x00000000
        /*0070*/ 	.short	0x0000
        /*0072*/ 	.short	0x0000
        /*0074*/ 	.byte	0x00, 0xf5, 0x21, 0x00


	//----- nvinfo : EIATTR_SPARSE_MMA_MASK
	.align		4
.L_39:
        /*0078*/ 	.byte	0x03, 0x50
        /*007a*/ 	.short	0x0000


	//----- nvinfo : EIATTR_MAXREG_COUNT
	.align		4
        /*007c*/ 	.byte	0x03, 0x1b
        /*007e*/ 	.short	0x00ff


	//----- nvinfo : EIATTR_MERCURY_ISA_VERSION
	.align		4
        /*0080*/ 	.byte	0x03, 0x5f
        /*0082*/ 	.short	0x0101


	//----- nvinfo : EIATTR_VRC_CTA_INIT_COUNT
	.align		4
        /*0084*/ 	.byte	0x02, 0x4a
	.zero		1
	.zero		1


	//----- nvinfo : EIATTR_EXIT_INSTR_OFFSETS
	.align		4
        /*0088*/ 	.byte	0x04, 0x1c
        /*008a*/ 	.short	(.L_41 - .L_40)


	//   ....[0]....
.L_40:
        /*008c*/ 	.word	0x00000070


	//   ....[1]....
        /*0090*/ 	.word	0x000000d0


	//   ....[2]....
        /*0094*/ 	.word	0x00001a70


	//----- nvinfo : EIATTR_CRS_STACK_SIZE
	.align		4
.L_41:
        /*0098*/ 	.byte	0x04, 0x1e
        /*009a*/ 	.short	(.L_43 - .L_42)
.L_42:
        /*009c*/ 	.word	0x00000000


	//----- nvinfo : EIATTR_CBANK_PARAM_SIZE
	.align		4
.L_43:
        /*00a0*/ 	.byte	0x03, 0x19
        /*00a2*/ 	.short	0x0030


	//----- nvinfo : EIATTR_PARAM_CBANK
	.align		4
        /*00a4*/ 	.byte	0x04, 0x0a
        /*00a6*/ 	.short	(.L_45 - .L_44)
	.align		4
.L_44:
        /*00a8*/ 	.word	index@(.nv.constant0._Z7ProcessIfEvPT_S1_PfPmPiii)
        /*00ac*/ 	.short	0x0380
        /*00ae*/ 	.short	0x0030


	//----- nvinfo : EIATTR_SW_WAR
	.align		4
.L_45:
        /*00b0*/ 	.byte	0x04, 0x36
        /*00b2*/ 	.short	(.L_47 - .L_46)
.L_46:
        /*00b4*/ 	.word	0x00000008
.L_47:


//--------------------- .nv.info._Z7ProcessItEvPT_S1_PfPmPiii --------------------------
	.section	.nv.info._Z7ProcessItEvPT_S1_PfPmPiii,"",@"SHT_CUDA_INFO"
	.sectionflags	@""
	.align	4


	//----- nvinfo : EIATTR_CUDA_API_VERSION
	.align		4
        /*0000*/ 	.byte	0x04, 0x37
        /*0002*/ 	.short	(.L_49 - .L_48)
.L_48:
        /*0004*/ 	.word	0x00000082


	//----- nvinfo : EIATTR_KPARAM_INFO
	.align		4
.L_49:
        /*0008*/ 	.byte	0x04, 0x17
        /*000a*/ 	.short	(.L_51 - .L_50)
.L_50:
        /*000c*/ 	.word	0x00000000
        /*0010*/ 	.short	0x0006
        /*0012*/ 	.short	0x002c
        /*0014*/ 	.byte	0x00, 0xf0, 0x11, 0x00


	//----- nvinfo : EIATTR_KPARAM_INFO
	.align		4
.L_51:
        /*0018*/ 	.byte	0x04, 0x17
        /*001a*/ 	.short	(.L_53 - .L_52)
.L_52:
        /*001c*/ 	.word	0x00000000
        /*0020*/ 	.short	0x0005
        /*0022*/ 	.short	0x0028
        /*0024*/ 	.byte	0x00, 0xf0, 0x11, 0x00


	//----- nvinfo : EIATTR_KPARAM_INFO
	.align		4
.L_53:
        /*0028*/ 	.byte	0x04, 0x17
        /*002a*/ 	.short	(.L_55 - .L_54)
.L_54:
        /*002c*/ 	.word	0x00000000
        /*0030*/ 	.short	0x0004
        /*0032*/ 	.short	0x0020
        /*0034*/ 	.byte	0x00, 0xf5, 0x21, 0x00


	//----- nvinfo : EIATTR_KPARAM_INFO
	.align		4
.L_55:
        /*0038*/ 	.byte	0x04, 0x17
        /*003a*/ 	.short	(.L_57 - .L_56)
.L_56:
        /*003c*/ 	.word	0x00000000
        /*0040*/ 	.short	0x0003
        /*0042*/ 	.short	0x0018
        /*0044*/ 	.byte	0x00, 0xf5, 0x21, 0x00


	//----- nvinfo : EIATTR_KPARAM_INFO
	.align		4
.L_57:
        /*0048*/ 	.byte	0x04, 0x17
        /*004a*/ 	.short	(.L_59 - .L_58)
.L_58:
        /*004c*/ 	.word	0x00000000
        /*0050*/ 	.short	0x0002
        /*0052*/ 	.short	0x0010
        /*0054*/ 	.byte	0x00, 0xf5, 0x21, 0x00


	//----- nvinfo : EIATTR_KPARAM_INFO
	.align		4
.L_59:
        /*0058*/ 	.byte	0x04, 0x17
        /*005a*/ 	.short	(.L_61 - .L_60)
.L_60:
        /*005c*/ 	.word	0x00000000
        /*0060*/ 	.short	0x0001
        /*0062*/ 	.short	0x0008
        /*0064*/ 	.byte	0x00, 0xf5, 0x21, 0x00


	//----- nvinfo : EIATTR_KPARAM_INFO
	.align		4
.L_61:
        /*0068*/ 	.byte	0x04, 0x17
        /*006a*/ 	.short	(.L_63 - .L_62)
.L_62:
        /*006c*/ 	.word	0x00000000
        /*0070*/ 	.short	0x0000
        /*0072*/ 	.short	0x0000
        /*0074*/ 	.byte	0x00, 0xf5, 0x21, 0x00


	//----- nvinfo : EIATTR_SPARSE_MMA_MASK
	.align		4
.L_63:
        /*0078*/ 	.byte	0x03, 0x50
        /*007a*/ 	.short	0x0000


	//----- nvinfo : EIATTR_MAXREG_COUNT
	.align		4
        /*007c*/ 	.byte	0x03, 0x1b
        /*007e*/ 	.short	0x00ff


	//----- nvinfo : EIATTR_MERCURY_ISA_VERSION
	.align		4
        /*0080*/ 	.byte	0x03, 0x5f
        /*0082*/ 	.short	0x0101


	//----- nvinfo : EIATTR_VRC_CTA_INIT_COUNT
	.align		4
        /*0084*/ 	.byte	0x02, 0x4a
	.zero		1
	.zero		1


	//----- nvinfo : EIATTR_EXIT_INSTR_OFFSETS
	.align		4
        /*0088*/ 	.byte	0x04, 0x1c
        /*008a*/ 	.short	(.L_65 - .L_64)


	//   ....[0]....
.L_64:
        /*008c*/ 	.word	0x00000070


	//   ....[1]....
        /*0090*/ 	.word	0x000000d0


	//   ....[2]....
        /*0094*/ 	.word	0x00002110


	//----- nvinfo : EIATTR_CRS_STACK_SIZE
	.align		4
.L_65:
        /*0098*/ 	.byte	0x04, 0x1e
        /*009a*/ 	.short	(.L_67 - .L_66)
.L_66:
        /*009c*/ 	.word	0x00000000


	//----- nvinfo : EIATTR_CBANK_PARAM_SIZE
	.align		4
.L_67:
        /*00a0*/ 	.byte	0x03, 0x19
        /*00a2*/ 	.short	0x0030


	//----- nvinfo : EIATTR_PARAM_CBANK
	.align		4
        /*00a4*/ 	.byte	0x04, 0x0a
        /*00a6*/ 	.short	(.L_69 - .L_68)
	.align		4
.L_68:
        /*00a8*/ 	.word	index@(.nv.constant0._Z7ProcessItEvPT_S1_PfPmPiii)
        /*00ac*/ 	.short	0x0380
        /*00ae*/ 	.short	0x0030


	//----- nvinfo : EIATTR_SW_WAR
	.align		4
.L_69:
        /*00b0*/ 	.byte	0x04, 0x36
        /*00b2*/ 	.short	(.L_71 - .L_70)
.L_70:
        /*00b4*/ 	.word	0x00000008
.L_71:


//--------------------- .nv.info._Z7ProcessIhEvPT_S1_PfPmPiii --------------------------
	.section	.nv.info._Z7ProcessIhEvPT_S1_PfPmPiii,"",@"SHT_CUDA_INFO"
	.sectionflags	@""
	.align	4


	//----- nvinfo : EIATTR_CUDA_API_VERSION
	.align		4
        /*0000*/ 	.byte	0x04, 0x37
        /*0002*/ 	.short	(.L_73 - .L_72)
.L_72:
        /*0004*/ 	.word	0x00000082


	//----- nvinfo : EIATTR_KPARAM_INFO
	.align		4
.L_73:
        /*0008*/ 	.byte	0x04, 0x17
        /*000a*/ 	.short	(.L_75 - .L_74)
.L_74:
        /*000c*/ 	.word	0x00000000
        /*0010*/ 	.short	0x0006
        /*0012*/ 	.short	0x002c
        /*0014*/ 	.byte	0x00, 0xf0, 0x11, 0x00


	//----- nvinfo : EIATTR_KPARAM_INFO
	.align		4
.L_75:
        /*0018*/ 	.byte	0x04, 0x17
        /*001a*/ 	.short	(.L_77 - .L_76)
.L_76:
        /*001c*/ 	.word	0x00000000
        /*0020*/ 	.short	0x0005
        /*0022*/ 	.short	0x0028
        /*0024*/ 	.byte	0x00, 0xf0, 0x11, 0x00


	//----- nvinfo : EIATTR_KPARAM_INFO
	.align		4
.L_77:
        /*0028*/ 	.byte	0x04, 0x17
        /*002a*/ 	.short	(.L_79 - .L_78)
.L_78:
        /*002c*/ 	.word	0x00000000
        /*0030*/ 	.short	0x0004
        /*0032*/ 	.short	0x0020
        /*0034*/ 	.byte	0x00, 0xf5, 0x21, 0x00


	//----- nvinfo : EIATTR_KPARAM_INFO
	.align		4
.L_79:
        /*0038*/ 	.byte	0x04, 0x17
        /*003a*/ 	.short	(.L_81 - .L_80)
.L_80:
        /*003c*/ 	.word	0x00000000
        /*0040*/ 	.short	0x0003
        /*0042*/ 	.short	0x0018
        /*0044*/ 	.byte	0x00, 0xf5, 0x21, 0x00


	//----- nvinfo : EIATTR_KPARAM_INFO
	.align		4
.L_81:
        /*0048*/ 	.byte	0x04, 0x17
        /*004a*/ 	.short	(.L_83 - .L_82)
.L_82:
        /*004c*/ 	.word	0x00000000
        /*0050*/ 	.short	0x0002
        /*0052*/ 	.short	0x0010
        /*0054*/ 	.byte	0x00, 0xf5, 0x21, 0x00


	//----- nvinfo : EIATTR_KPARAM_INFO
	.align		4
.L_83:
        /*0058*/ 	.byte	0x04, 0x17
        /*005a*/ 	.short	(.L_85 - .L_84)
.L_84:
        /*005c*/ 	.word	0x00000000
        /*0060*/ 	.short	0x0001
        /*0062*/ 	.short	0x0008
        /*0064*/ 	.byte	0x00, 0xf5, 0x21, 0x00


	//----- nvinfo : EIATTR_KPARAM_INFO
	.align		4
.L_85:
        /*0068*/ 	.byte	0x04, 0x17
        /*006a*/ 	.short	(.L_87 - .L_86)
.L_86:
        /*006c*/ 	.word	0x00000000
        /*0070*/ 	.short	0x0000
        /*0072*/ 	.short	0x0000
        /*0074*/ 	.byte	0x00, 0xf5, 0x21, 0x00


	//----- nvinfo : EIATTR_SPARSE_MMA_MASK
	.align		4
.L_87:
        /*0078*/ 	.byte	0x03, 0x50
        /*007a*/ 	.short	0x0000


	//----- nvinfo : EIATTR_MAXREG_COUNT
	.align		4
        /*007c*/ 	.byte	0x03, 0x1b
        /*007e*/ 	.short	0x00ff


	//----- nvinfo : EIATTR_MERCURY_ISA_VERSION
	.align		4
        /*0080*/ 	.byte	0x03, 0x5f
        /*0082*/ 	.short	0x0101


	//----- nvinfo : EIATTR_VRC_CTA_INIT_COUNT
	.align		4
        /*0084*/ 	.byte	0x02, 0x4a
	.zero		1
	.zero		1


	//----- nvinfo : EIATTR_EXIT_INSTR_OFFSETS
	.align		4
        /*0088*/ 	.byte	0x04, 0x1c
        /*008a*/ 	.short	(.L_89 - .L_88)


	//   ....[0]....
.L_88:
        /*008c*/ 	.word	0x00000070


	//   ....[1]....
        /*0090*/ 	.word	0x000000d0


	//   ....[2]....
        /*0094*/ 	.word	0x00002180


	//----- nvinfo : EIATTR_CRS_STACK_SIZE
	.align		4
.L_89:
        /*0098*/ 	.byte	0x04, 0x1e
        /*009a*/ 	.short	(.L_91 - .L_90)
.L_90:
        /*009c*/ 	.word	0x00000000


	//----- nvinfo : EIATTR_CBANK_PARAM_SIZE
	.align		4
.L_91:
        /*00a0*/ 	.byte	0x03, 0x19
        /*00a2*/ 	.short	0x0030


	//----- nvinfo : EIATTR_PARAM_CBANK
	.align		4
        /*00a4*/ 	.byte	0x04, 0x0a
        /*00a6*/ 	.short	(.L_93 - .L_92)
	.align		4
.L_92:
        /*00a8*/ 	.word	index@(.nv.constant0._Z7ProcessIhEvPT_S1_PfPmPiii)
        /*00ac*/ 	.short	0x0380
        /*00ae*/ 	.short	0x0030


	//----- nvinfo : EIATTR_SW_WAR
	.align		4
.L_93:
        /*00b0*/ 	.byte	0x04, 0x36
        /*00b2*/ 	.short	(.L_95 - .L_94)
.L_94:
        /*00b4*/ 	.word	0x00000008
.L_95:


//--------------------- .nv.info._Z7ProcessIaEvPT_S1_PfPmPiii --------------------------
	.section	.nv.info._Z7ProcessIaEvPT_S1_PfPmPiii,"",@"SHT_CUDA_INFO"
	.sectionflags	@""
	.align	4


	//----- nvinfo : EIATTR_CUDA_API_VERSION
	.align		4
        /*0000*/ 	.byte	0x04, 0x37
        /*0002*/ 	.short	(.L_97 - .L_96)
.L_96:
        /*0004*/ 	.word	0x00000082


	//----- nvinfo : EIATTR_KPARAM_INFO
	.align		4
.L_97:
        /*0008*/ 	.byte	0x04, 0x17
        /*000a*/ 	.short	(.L_99 - .L_98)
.L_98:
        /*000c*/ 	.word	0x00000000
        /*0010*/ 	.short	0x0006
        /*0012*/ 	.short	0x002c
        /*0014*/ 	.byte	0x00, 0xf0, 0x11, 0x00


	//----- nvinfo : EIATTR_KPARAM_INFO
	.align		4
.L_99:
        /*0018*/ 	.byte	0x04, 0x17
        /*001a*/ 	.short	(.L_101 - .L_100)
.L_100:
        /*001c*/ 	.word	0x00000000
        /*0020*/ 	.short	0x0005
        /*0022*/ 	.short	0x0028
        /*0024*/ 	.byte	0x00, 0xf0, 0x11, 0x00


	//----- nvinfo : EIATTR_KPARAM_INFO
	.align		4
.L_101:
        /*0028*/ 	.byte	0x04, 0x17
        /*002a*/ 	.short	(.L_103 - .L_102)
.L_102:
        /*002c*/ 	.word	0x00000000
        /*0030*/ 	.short	0x0004
        /*0032*/ 	.short	0x0020
        /*0034*/ 	.byte	0x00, 0xf5, 0x21, 0x00


	//----- nvinfo : EIATTR_KPARAM_INFO
	.align		4
.L_103:
        /*0038*/ 	.byte	0x04, 0x17
        /*003a*/ 	.short	(.L_105 - .L_104)
.L_104:
        /*003c*/ 	.word	0x00000000
        /*0040*/ 	.short	0x0003
        /*0042*/ 	.short	0x0018
        /*0044*/ 	.byte	0x00, 0xf5, 0x21, 0x00


	//----- nvinfo : EIATTR_KPARAM_INFO
	.align		4
.L_105:
        /*0048*/ 	.byte	0x04, 0x17
        /*004a*/ 	.short	(.L_107 - .L_106)
.L_106:
        /*004c*/ 	.word	0x00000000
        /*0050*/ 	.short	0x0002
        /*0052*/ 	.short	0x0010
        /*0054*/ 	.byte	0x00, 0xf5, 0x21, 0x00


	//----- nvinfo : EIATTR_KPARAM_INFO
	.align		4
.L_107:
        /*0058*/ 	.byte	0x04, 0x17
        /*005a*/ 	.short	(.L_109 - .L_108)
.L_108:
        /*005c*/ 	.word	0x00000000
        /*0060*/ 	.short	0x0001
        /*0062*/ 	.short	0x0008
        /*0064*/ 	.byte	0x00, 0xf5, 0x21, 0x00


	//----- nvinfo : EIATTR_KPARAM_INFO
	.align		4
.L_109:
        /*0068*/ 	.byte	0x04, 0x17
        /*006a*/ 	.short	(.L_111 - .L_110)
.L_110:
        /*006c*/ 	.word	0x00000000
        /*0070*/ 	.short	0x0000
        /*0072*/ 	.short	0x0000
        /*0074*/ 	.byte	0x00, 0xf5, 0x21, 0x00


	//----- nvinfo : EIATTR_SPARSE_MMA_MASK
	.align		4
.L_111:
        /*0078*/ 	.byte	0x03, 0x50
        /*007a*/ 	.short	0x0000


	//----- nvinfo : EIATTR_MAXREG_COUNT
	.align		4
        /*007c*/ 	.byte	0x03, 0x1b
        /*007e*/ 	.short	0x00ff


	//----- nvinfo : EIATTR_MERCURY_ISA_VERSION
	.align		4
        /*0080*/ 	.byte	0x03, 0x5f
        /*0082*/ 	.short	0x0101


	//----- nvinfo : EIATTR_VRC_CTA_INIT_COUNT
	.align		4
        /*0084*/ 	.byte	0x02, 0x4a
	.zero		1
	.zero		1


	//----- nvinfo : EIATTR_EXIT_INSTR_OFFSETS
	.align		4
        /*0088*/ 	.byte	0x04, 0x1c
        /*008a*/ 	.short	(.L_113 - .L_112)


	//   ....[0]....
.L_112:
        /*008c*/ 	.word	0x00000070


	//   ....[1]....
        /*0090*/ 	.word	0x000000d0


	//   ....[2]....
        /*0094*/ 	.word	0x00002190


	//----- nvinfo : EIATTR_CRS_STACK_SIZE
	.align		4
.L_113:
        /*0098*/ 	.byte	0x04, 0x1e
        /*009a*/ 	.short	(.L_115 - .L_114)
.L_114:
        /*009c*/ 	.word	0x00000000


	//----- nvinfo : EIATTR_CBANK_PARAM_SIZE
	.align		4
.L_115:
        /*00a0*/ 	.byte	0x03, 0x19
        /*00a2*/ 	.short	0x0030


	//----- nvinfo : EIATTR_PARAM_CBANK
	.align		4
        /*00a4*/ 	.byte	0x04, 0x0a
        /*00a6*/ 	.short	(.L_117 - .L_116)
	.align		4
.L_116:
        /*00a8*/ 	.word	index@(.nv.constant0._Z7ProcessIaEvPT_S1_PfPmPiii)
        /*00ac*/ 	.short	0x0380
        /*00ae*/ 	.short	0x0030


	//----- nvinfo : EIATTR_SW_WAR
	.align		4
.L_117:
        /*00b0*/ 	.byte	0x04, 0x36
        /*00b2*/ 	.short	(.L_119 - .L_118)
.L_118:
        /*00b4*/ 	.word	0x00000008
.L_119:


//--------------------- .nv.callgraph             --------------------------
	.section	.nv.callgraph,"",@"SHT_CUDA_CALLGRAPH"
	.align	4
	.sectionentsize	8
	.align		4
        /*0000*/ 	.word	0x00000000
	.align		4
        /*0004*/ 	.word	0xffffffff
	.align		4
        /*0008*/ 	.word	0x00000000
	.align		4
        /*000c*/ 	.word	0xfffffffe
	.align		4
        /*0010*/ 	.word	0x00000000
	.align		4
        /*0014*/ 	.word	0xfffffffd
	.align		4
        /*0018*/ 	.word	0x00000000
	.align		4
        /*001c*/ 	.word	0xfffffffc


//--------------------- .text._Z7ProcessIfEvPT_S1_PfPmPiii --------------------------
	.section	.text._Z7ProcessIfEvPT_S1_PfPmPiii,"ax",@progbits
	.align	128
        .global         _Z7ProcessIfEvPT_S1_PfPmPiii
        .type           _Z7ProcessIfEvPT_S1_PfPmPiii,@function
        .size           _Z7ProcessIfEvPT_S1_PfPmPiii,(.L_x_83 - _Z7ProcessIfEvPT_S1_PfPmPiii)
        .other          _Z7ProcessIfEvPT_S1_PfPmPiii,@"STO_CUDA_ENTRY STV_DEFAULT"
_Z7ProcessIfEvPT_S1_PfPmPiii:
.text._Z7ProcessIfEvPT_S1_PfPmPiii:
[----:B------:R-:W-:Y:S01]  /*0000*/  LDC R1, c[0x0][0x37c] ;  /* 0x0000df00ff017b82 */ /* 0x000fe20000000800 */
[----:B------:R-:W0:Y:S07]  /*0010*/  S2R R3, SR_TID.X ;  /* 0x0000000000037919 */ /* 0x000e2e0000002100 */
[----:B------:R-:W0:Y:S01]  /*0020*/  S2UR UR4, SR_CTAID.X ;  /* 0x00000000000479c3 */ /* 0x000e220000002500 */
[----:B------:R-:W1:Y:S07]  /*0030*/  LDCU UR5, c[0x0][0x3ac] ;  /* 0x00007580ff0577ac */ /* 0x000e6e0008000800 */
[----:B------:R-:W0:Y:S02]  /*0040*/  LDC R0, c[0x0][0x360] ;  /* 0x0000d800ff007b82 */ /* 0x000e240000000800 */
[----:B0-----:R-:W-:-:S05]  /*0050*/  IMAD R0, R0, UR4, R3 ;  /* 0x0000000400007c24 */ /* 0x001fca000f8e0203 */
[----:B-1----:R-:W-:-:S13]  /*0060*/  ISETP.GE.AND P0, PT, R0, UR5, PT ;  /* 0x0000000500007c0c */ /* 0x002fda000bf06270 */
[----:B------:R-:W-:Y:S05]  /*0070*/  @P0 EXIT ;  /* 0x000000000000094d */ /* 0x000fea0003800000 */
[----:B------:R-:W0:Y:S01]  /*0080*/  LDC.64 R2, c[0x0][0x3a0] ;  /* 0x0000e800ff027b82 */ /* 0x000e220000000a00 */
[----:B------:R-:W1:Y:S01]  /*0090*/  LDCU.64 UR4, c[0x0][0x358] ;  /* 0x00006b00ff0477ac */ /* 0x000e620008000a00 */
[----:B0-----:R-:W-:-:S06]  /*00a0*/  IMAD.WIDE R2, R0, 0x4, R2 ;  /* 0x0000000400027825 */ /* 0x001fcc00078e0202 */
[----:B-1----:R-:W2:Y:S02]  /*00b0*/  LDG.E R2, desc[UR4][R2.64] ;  /* 0x0000000402027981 */ /* 0x002ea4000c1e1900 */
[----:B--2---:R-:W-:-:S13]  /*00c0*/  ISETP.NE.AND P0, PT, R2, RZ, PT ;  /* 0x000000ff0200720c */ /* 0x004fda0003f05270 */
[----:B------:R-:W-:Y:S05]  /*00d0*/  @!P0 EXIT ;  /* 0x000000000000894d */ /* 0x000fea0003800000 */
[----:B------:R-:W0:Y:S01]  /*00e0*/  LDC.64 R2, c[0x0][0x398] ;  /* 0x0000e600ff027b82 */ /* 0x000e220000000a00 */
[----:B------:R-:W1:Y:S07]  /*00f0*/  LDCU.64 UR8, c[0x0][0x380] ;  /* 0x00007000ff0877ac */ /* 0x000e6e0008000a00 */
[----:B------:R-:W2:Y:S01]  /*0100*/  LDC R9, c[0x0][0x3a8] ;  /* 0x0000ea00ff097b82 */ /* 0x000ea20000000800 */
[----:B0-----:R-:W-:-:S06]  /*0110*/  IMAD.WIDE R2, R0, 0x8, R2 ;  /* 0x0000000800027825 */ /* 0x001fcc00078e0202 */
[----:B------:R-:W3:Y:S01]  /*0120*/  LDG.E.64 R2, desc[UR4][R2.64] ;  /* 0x0000000402027981 */ /* 0x000ee2000c1e1b00 */
[----:B------:R-:W0:Y:S01]  /*0130*/  LDCU.64 UR6, c[0x0][0x388] ;  /* 0x00007100ff0677ac */ /* 0x000e220008000a00 */
[----:B--2---:R-:W-:Y:S01]  /*0140*/  ISETP.GE.AND P0, PT, R9, 0x4, PT ;  /* 0x000000040900780c */ /* 0x004fe20003f06270 */
[----:B------:R-:W-:Y:S01]  /*0150*/  IMAD.MOV.U32 R8, RZ, RZ, RZ ;  /* 0x000000ffff087224 */ /* 0x000fe200078e00ff */
[----:B------:R-:W-:Y:S02]  /*0160*/  SHF.R.S32.HI R13, RZ, 0x1f, R9 ;  /* 0x0000001fff0d7819 */ /* 0x000fe40000011409 */
[----:B0-----:R-:W-:Y:S01]  /*0170*/  MOV R14, UR6 ;  /* 0x00000006000e7c02 */ /* 0x001fe20008000f00 */
[----:B------:R-:W-:Y:S01]  /*0180*/  IMAD.U32 R15, RZ, RZ, UR7 ;  /* 0x00000007ff0f7e24 */ /* 0x000fe2000f8e00ff */
[C---:B---3--:R-:W-:Y:S02]  /*0190*/  SHF.L.U32 R21, R2.reuse, 0x2, RZ ;  /* 0x0000000202157819 */ /* 0x048fe400000006ff */
[----:B------:R-:W-:-:S02]  /*01a0*/  SHF.L.U64.HI R18, R2, 0x2, R3 ;  /* 0x0000000202127819 */ /* 0x000fc40000010203 */
[----:B-1----:R-:W-:-:S04]  /*01b0*/  IADD3 R4, P1, PT, R21, UR8, RZ ;  /* 0x0000000815047c10 */ /* 0x002fc8000ff3e0ff */
[----:B------:R-:W-:Y:S02]  /*01c0*/  IADD3.X R5, PT, PT, R18, UR9, RZ, P1, !PT ;  /* 0x0000000912057c10 */ /* 0x000fe40008ffe4ff */
[-C--:B------:R-:W-:Y:S02]  /*01d0*/  MOV R16, R4.reuse ;  /* 0x0000000400107202 */ /* 0x080fe40000000f00 */
[----:B------:R-:W-:Y:S01]  /*01e0*/  MOV R10, R4 ;  /* 0x00000004000a7202 */ /* 0x000fe20000000f00 */
[----:B------:R-:W-:Y:S01]  /*01f0*/  IMAD.MOV.U32 R17, RZ, RZ, R5 ;  /* 0x000000ffff117224 */ /* 0x000fe200078e0005 */
[----:B------:R-:W-:Y:S01]  /*0200*/  MOV R11, R5 ;  /* 0x00000005000b7202 */ /* 0x000fe20000000f00 */
[----:B------:R-:W-:Y:S06]  /*0210*/  @!P0 BRA `(.L_x_0) ;  /* 0x0000000800448947 */ /* 0x000fec0003800000 */
[----:B------:R-:W-:Y:S01]  /*0220*/  LOP3.LUT R7, R9, 0xfffffffc, RZ, 0xc0, !PT ;  /* 0xfffffffc09077812 */ /* 0x000fe200078ec0ff */
[----:B------:R-:W-:Y:S01]  /*0230*/  ULOP3.LUT UR6, URZ, UR8, URZ, 0x33, !UPT ;  /* 0x00000008ff067292 */ /* 0x000fe2000f8e33ff */
[----:B------:R-:W-:Y:S01]  /*0240*/  IADD3 R11, P0, PT, R4, 0x10, RZ ;  /* 0x00000010040b7810 */ /* 0x000fe20007f1e0ff */
[----:B------:R-:W-:Y:S01]  /*0250*/  BSSY.RECONVERGENT B0, `(.L_x_1) ;  /* 0x0000039000007945 */ /* 0x000fe20003800200 */
[----:B------:R-:W-:Y:S01]  /*0260*/  MOV R16, R4 ;  /* 0x0000000400107202 */ /* 0x000fe20000000f00 */
[----:B------:R-:W-:-:S04]  /*0270*/  IMAD.WIDE R6, R7, 0x4, R4 ;  /* 0x0000000407067825 */ /* 0x000fc800078e0204 */
[--C-:B------:R-:W-:Y:S01]  /*0280*/  IMAD.X R19, RZ, RZ, R5.reuse, P0 ;  /* 0x000000ffff137224 */ /* 0x100fe200000e0605 */
[----:B------:R-:W-:Y:S01]  /*0290*/  ISETP.GT.U32.AND P0, PT, R6, R11, PT ;  /* 0x0000000b0600720c */ /* 0x000fe20003f04070 */
[----:B------:R-:W-:-:S03]  /*02a0*/  IMAD.MOV.U32 R17, RZ, RZ, R5 ;  /* 0x000000ffff117224 */ /* 0x000fc600078e0005 */
[----:B------:R-:W-:-:S04]  /*02b0*/  ISETP.GT.U32.AND.EX P0, PT, R7, R19, PT, P0 ;  /* 0x000000130700720c */ /* 0x000fc80003f04100 */
[----:B------:R-:W-:Y:S02]  /*02c0*/  SEL R12, R6, R11, P0 ;  /* 0x0000000b060c7207 */ /* 0x000fe40000000000 */
[----:B------:R-:W-:Y:S02]  /*02d0*/  SEL R19, R7, R19, P0 ;  /* 0x0000001307137207 */ /* 0x000fe40000000000 */
[----:B------:R-:W-:Y:S01]  /*02e0*/  IADD3 R12, P2, P1, -R21, UR6, R12 ;  /* 0x00000006150c7c10 */ /* 0x000fe2000f95e10c */
[----:B------:R-:W-:-:S03]  /*02f0*/  ULOP3.LUT UR6, URZ, UR9, URZ, 0x33, !UPT ;  /* 0x00000009ff067292 */ /* 0x000fc6000f8e33ff */
[----:B------:R-:W-:-:S03]  /*0300*/  LOP3.LUT R8, R12, 0x30, RZ, 0xc0, !PT ;  /* 0x000000300c087812 */ /* 0x000fc600078ec0ff */
[----:B------:R-:W-:Y:S02]  /*0310*/  IADD3.X R19, PT, PT, ~R18, UR6, R19, P2, P1 ;  /* 0x0000000612137c10 */ /* 0x000fe400097e2513 */
[----:B------:R-:W-:Y:S01]  /*0320*/  ISETP.NE.U32.AND P3, PT, R8, 0x30, PT ;  /* 0x000000300800780c */ /* 0x000fe20003f65070 */
[----:B------:R-:W-:-:S03]  /*0330*/  HFMA2 R8, -RZ, RZ, 0, 0 ;  /* 0x00000000ff087431 */ /* 0x000fc600000001ff */
[----:B------:R-:W-:-:S13]  /*0340*/  ISETP.NE.AND.EX P0, PT, RZ, RZ, PT, P3 ;  /* 0x000000ffff00720c */ /* 0x000fda0003f05330 */
[----:B------:R-:W-:Y:S05]  /*0350*/  @!P0 BRA `(.L_x_2) ;  /* 0x0000000000a08947 */ /* 0x000fea0003800000 */
[----:B------:R-:W0:Y:S01]  /*0360*/  LDCU.64 UR6, c[0x0][0x388] ;  /* 0x00007100ff0677ac */ /* 0x000e220008000a00 */
[----:B------:R-:W-:Y:S01]  /*0370*/  SHF.R.U64 R17, R12, 0x4, R19 ;  /* 0x000000040c117819 */ /* 0x000fe20000001213 */
[----:B------:R-:W-:Y:S01]  /*0380*/  BSSY.RECONVERGENT B1, `(.L_x_3) ;  /* 0x0000023000017945 */ /* 0x000fe20003800200 */
[----:B------:R-:W-:Y:S01]  /*0390*/  MOV R8, RZ ;  /* 0x000000ff00087202 */ /* 0x000fe20000000f00 */
[----:B------:R-:W-:Y:S01]  /*03a0*/  IMAD.MOV.U32 R11, RZ, RZ, R5 ;  /* 0x000000ffff0b7224 */ /* 0x000fe200078e0005 */
[----:B------:R-:W-:Y:S02]  /*03b0*/  IADD3 R17, PT, PT, R17, 0x1, RZ ;  /* 0x0000000111117810 */ /* 0x000fe40007ffe0ff */
[----:B------:R-:W-:Y:S02]  /*03c0*/  MOV R10, R4 ;  /* 0x00000004000a7202 */ /* 0x000fe40000000f00 */
[----:B------:R-:W-:-:S04]  /*03d0*/  LOP3.LUT R17, R17, 0x3, RZ, 0xc0, !PT ;  /* 0x0000000311117812 */ /* 0x000fc800078ec0ff */
[----:B------:R-:W-:-:S04]  /*03e0*/  IADD3 R17, P0, PT, RZ, -R17, RZ ;  /* 0x80000011ff117210 */ /* 0x000fc80007f1e0ff */
[----:B------:R-:W-:Y:S01]  /*03f0*/  IADD3.X R16, PT, PT, RZ, -0x1, RZ, P0, !PT ;  /* 0xffffffffff107810 */ /* 0x000fe200007fe4ff */
[----:B0-----:R-:W-:Y:S01]  /*0400*/  IMAD.U32 R15, RZ, RZ, UR7 ;  /* 0x00000007ff0f7e24 */ /* 0x001fe2000f8e00ff */
[----:B------:R-:W-:-:S07]  /*0410*/  MOV R14, UR6 ;  /* 0x00000006000e7c02 */ /* 0x000fce0008000f00 */
.L_x_4:
[----:B------:R-:W2:Y:S04]  /*0420*/  LDG.E R22, desc[UR4][R10.64] ;  /* 0x000000040a167981 */ /* 0x000ea8000c1e1900 */
[----:B------:R-:W2:Y:S04]  /*0430*/  LDG.E R25, desc[UR4][R14.64] ;  /* 0x000000040e197981 */ /* 0x000ea8000c1e1900 */
[----:B------:R-:W3:Y:S04]  /*0440*/  LDG.E R24, desc[UR4][R10.64+0x4] ;  /* 0x000004040a187981 */ /* 0x000ee8000c1e1900 */
[----:B------:R-:W3:Y:S04]  /*0450*/  LDG.E R27, desc[UR4][R14.64+0x4] ;  /* 0x000004040e1b7981 */ /* 0x000ee8000c1e1900 */
[----:B------:R-:W4:Y:S04]  /*0460*/  LDG.E R20, desc[UR4][R10.64+0x8] ;  /* 0x000008040a147981 */ /* 0x000f28000c1e1900 */
[----:B------:R-:W4:Y:S04]  /*0470*/  LDG.E R23, desc[UR4][R14.64+0x8] ;  /* 0x000008040e177981 */ /* 0x000f28000c1e1900 */
[----:B------:R0:W5:Y:S04]  /*0480*/  LDG.E R21, desc[UR4][R10.64+0xc] ;  /* 0x00000c040a157981 */ /* 0x000168000c1e1900 */
[----:B------:R1:W5:Y:S01]  /*0490*/  LDG.E R18, desc[UR4][R14.64+0xc] ;  /* 0x00000c040e127981 */ /* 0x000362000c1e1900 */
[----:B------:R-:W-:-:S04]  /*04a0*/  IADD3 R17, P0, PT, R17, 0x1, RZ ;  /* 0x0000000111117810 */ /* 0x000fc80007f1e0ff */
[----:B------:R-:W-:Y:S02]  /*04b0*/  IADD3.X R16, PT, PT, RZ, R16, RZ, P0, !PT ;  /* 0x00000010ff107210 */ /* 0x000fe400007fe4ff */
[----:B------:R-:W-:Y:S02]  /*04c0*/  ISETP.NE.U32.AND P0, PT, R17, RZ, PT ;  /* 0x000000ff1100720c */ /* 0x000fe40003f05070 */
[----:B0-----:R-:W-:Y:S02]  /*04d0*/  IADD3 R10, P1, PT, R10, 0x10, RZ ;  /* 0x000000100a0a7810 */ /* 0x001fe40007f3e0ff */
[----:B------:R-:W-:Y:S02]  /*04e0*/  ISETP.NE.AND.EX P0, PT, R16, RZ, PT, P0 ;  /* 0x000000ff1000720c */ /* 0x000fe40003f05300 */
[----:B-1----:R-:W-:Y:S01]  /*04f0*/  IADD3 R14, P2, PT, R14, 0x10, RZ ;  /* 0x000000100e0e7810 */ /* 0x002fe20007f5e0ff */
[----:B------:R-:W-:-:S03]  /*0500*/  IMAD.X R11, RZ, RZ, R11, P1 ;  /* 0x000000ffff0b7224 */ /* 0x000fc600008e060b */
[----:B------:R-:W-:Y:S01]  /*0510*/  IADD3.X R15, PT, PT, RZ, R15, RZ, P2, !PT ;  /* 0x0000000fff0f7210 */ /* 0x000fe200017fe4ff */
[----:B--2---:R-:W-:-:S04]  /*0520*/  FADD R25, R22, -R25 ;  /* 0x8000001916197221 */ /* 0x004fc80000000000 */
[----:B------:R-:W-:Y:S01]  /*0530*/  FFMA R8, R25, R25, R8 ;  /* 0x0000001919087223 */ /* 0x000fe20000000008 */
[----:B---3--:R-:W-:-:S04]  /*0540*/  FADD R27, R24, -R27 ;  /* 0x8000001b181b7221 */ /* 0x008fc80000000000 */
[----:B------:R-:W-:Y:S01]  /*0550*/  FFMA R8, R27, R27, R8 ;  /* 0x0000001b1b087223 */ /* 0x000fe20000000008 */
[----:B----4-:R-:W-:-:S04]  /*0560*/  FADD R23, R20, -R23 ;  /* 0x8000001714177221 */ /* 0x010fc80000000000 */
[----:B------:R-:W-:Y:S01]  /*0570*/  FFMA R8, R23, R23, R8 ;  /* 0x0000001717087223 */ /* 0x000fe20000000008 */
[----:B-----5:R-:W-:-:S04]  /*0580*/  FADD R21, R21, -R18 ;  /* 0x8000001215157221 */ /* 0x020fc80000000000 */
[----:B------:R-:W-:Y:S01]  /*0590*/  FFMA R8, R21, R21, R8 ;  /* 0x0000001515087223 */ /* 0x000fe20000000008 */
[----:B------:R-:W-:Y:S06]  /*05a0*/  @P0 BRA `(.L_x_4) ;  /* 0xfffffffc009c0947 */ /* 0x000fec000383ffff */
[----:B------:R-:W-:Y:S05]  /*05b0*/  BSYNC.RECONVERGENT B1 ;  /* 0x0000000000017941 */ /* 0x000fea0003800200 */
.L_x_3:
[----:B------:R-:W-:Y:S01]  /*05c0*/  MOV R16, R10 ;  /* 0x0000000a00107202 */ /* 0x000fe20000000f00 */
[----:B------:R-:W-:-:S07]  /*05d0*/  IMAD.MOV.U32 R17, RZ, RZ, R11 ;  /* 0x000000ffff117224 */ /* 0x000fce00078e000b */
.L_x_2:
[----:B------:R-:W-:Y:S05]  /*05e0*/  BSYNC.RECONVERGENT B0 ;  /* 0x0000000000007941 */ /* 0x000fea0003800200 */
.L_x_1:
[----:B------:R-:W-:Y:S01]  /*05f0*/  ISETP.GE.U32.AND P0, PT, R12, 0x30, PT ;  /* 0x000000300c00780c */ /* 0x000fe20003f06070 */
[----:B------:R-:W-:Y:S01]  /*0600*/  BSSY.RECONVERGENT B0, `(.L_x_0) ;  /* 0x0000052000007945 */ /* 0x000fe20003800200 */
[----:B------:R-:W-:Y:S02]  /*0610*/  MOV R10, R16 ;  /* 0x00000010000a7202 */ /* 0x000fe40000000f00 */
[----:B------:R-:W-:Y:S02]  /*0620*/  ISETP.GE.U32.AND.EX P0, PT, R19, RZ, PT, P0 ;  /* 0x000000ff1300720c */ /* 0x000fe40003f06100 */
[----:B------:R-:W-:-:S11]  /*0630*/  MOV R11, R17 ;  /* 0x00000011000b7202 */ /* 0x000fd60000000f00 */
[----:B------:R-:W-:Y:S05]  /*0640*/  @!P0 BRA `(.L_x_5) ;  /* 0x0000000400348947 */ /* 0x000fea0003800000 */
[----:B------:R-:W-:Y:S01]  /*0650*/  BSSY.RECONVERGENT B1, `(.L_x_5) ;  /* 0x000004c000017945 */ /* 0x000fe20003800200 */
[----:B------:R-:W-:Y:S01]  /*0660*/  IMAD.MOV.U32 R10, RZ, RZ, R16 ;  /* 0x000000ffff0a7224 */ /* 0x000fe200078e0010 */
[----:B------:R-:W-:-:S07]  /*0670*/  MOV R11, R17 ;  /* 0x00000011000b7202 */ /* 0x000fce0000000f00 */
.L_x_6:
[----:B------:R-:W2:Y:S04]  /*0680*/  LDG.E R12, desc[UR4][R10.64] ;  /* 0x000000040a0c7981 */ /* 0x000ea8000c1e1900 */
[----:B------:R-:W2:Y:S04]  /*0690*/  LDG.E R19, desc[UR4][R14.64] ;  /* 0x000000040e137981 */ /* 0x000ea8000c1e1900 */
[----:B------:R-:W3:Y:S04]  /*06a0*/  LDG.E R23, desc[UR4][R10.64+0x4] ;  /* 0x000004040a177981 */ /* 0x000ee8000c1e1900 */
[----:B------:R-:W3:Y:S04]  /*06b0*/  LDG.E R18, desc[UR4][R14.64+0x4] ;  /* 0x000004040e127981 */ /* 0x000ee8000c1e1900 */
[----:B------:R-:W4:Y:S04]  /*06c0*/  LDG.E R27, desc[UR4][R10.64+0x8] ;  /* 0x000008040a1b7981 */ /* 0x000f28000c1e1900 */
[----:B------:R-:W4:Y:S04]  /*06d0*/  LDG.E R22, desc[UR4][R14.64+0x8] ;  /* 0x000008040e167981 */ /* 0x000f28000c1e1900 */
[----:B------:R-:W5:Y:S04]  /*06e0*/  LDG.E R20, desc[UR4][R10.64+0xc] ;  /* 0x00000c040a147981 */ /* 0x000f68000c1e1900 */
[----:B------:R-:W5:Y:S04]  /*06f0*/  LDG.E R25, desc[UR4][R14.64+0xc] ;  /* 0x00000c040e197981 */ /* 0x000f68000c1e1900 */
[----:B------:R-:W5:Y:S01]  /*0700*/  LDG.E R29, desc[UR4][R14.64+0x24] ;  /* 0x000024040e1d7981 */ /* 0x000f62000c1e1900 */
[----:B--2---:R-:W-:-:S03]  /*0710*/  FADD R21, R12, -R19 ;  /* 0x800000130c157221 */ /* 0x004fc60000000000 */
[----:B------:R-:W2:Y:S04]  /*0720*/  LDG.E R19, desc[UR4][R10.64+0x10] ;  /* 0x000010040a137981 */ /* 0x000ea8000c1e1900 */
[----:B------:R-:W2:Y:S01]  /*0730*/  LDG.E R12, desc[UR4][R14.64+0x10] ;  /* 0x000010040e0c7981 */ /* 0x000ea2000c1e1900 */
[----:B------:R-:W-:-:S03]  /*0740*/  FFMA R24, R21, R21, R8 ;  /* 0x0000001515187223 */ /* 0x000fc60000000008 */
[----:B------:R-:W2:Y:S04]  /*0750*/  LDG.E R21, desc[UR4][R10.64+0x14] ;  /* 0x000014040a157981 */ /* 0x000ea8000c1e1900 */
[----:B------:R-:W2:Y:S01]  /*0760*/  LDG.E R8, desc[UR4][R14.64+0x14] ;  /* 0x000014040e087981 */ /* 0x000ea2000c1e1900 */
[----:B---3--:R-:W-:Y:S01]  /*0770*/  FADD R23, R23, -R18 ;  /* 0x8000001217177221 */ /* 0x008fe20000000000 */
[----:B----4-:R-:W-:Y:S02]  /*0780*/  FADD R27, R27, -R22 ;  /* 0x800000161b1b7221 */ /* 0x010fe40000000000 */
[----:B------:R-:W3:Y:S01]  /*0790*/  LDG.E R18, desc[UR4][R14.64+0x18] ;  /* 0x000018040e127981 */ /* 0x000ee2000c1e1900 */
[----:B------:R-:W-:-:S03]  /*07a0*/  FFMA R24, R23, R23, R24 ;  /* 0x0000001717187223 */ /* 0x000fc60000000018 */
[----:B------:R-:W3:Y:S01]  /*07b0*/  LDG.E R23, desc[UR4][R10.64+0x18] ;  /* 0x000018040a177981 */ /* 0x000ee2000c1e1900 */
[----:B------:R-:W-:Y:S01]  /*07c0*/  FFMA R24, R27, R27, R24 ;  /* 0x0000001b1b187223 */ /* 0x000fe20000000018 */
[----:B-----5:R-:W-:Y:S02]  /*07d0*/  FADD R27, R20, -R25 ;  /* 0x80000019141b7221 */ /* 0x020fe40000000000 */
[----:B------:R-:W4:Y:S02]  /*07e0*/  LDG.E R20, desc[UR4][R10.64+0x1c] ;  /* 0x00001c040a147981 */ /* 0x000f24000c1e1900 */
[----:B------:R-:W-:Y:S02]  /*07f0*/  FFMA R24, R27, R27, R24 ;  /* 0x0000001b1b187223 */ /* 0x000fe40000000018 */
[----:B------:R-:W4:Y:S04]  /*0800*/  LDG.E R25, desc[UR4][R14.64+0x1c] ;  /* 0x00001c040e197981 */ /* 0x000f28000c1e1900 */
[----:B------:R-:W5:Y:S04]  /*0810*/  LDG.E R22, desc[UR4][R10.64+0x20] ;  /* 0x000020040a167981 */ /* 0x000f68000c1e1900 */
[----:B------:R-:W5:Y:S01]  /*0820*/  LDG.E R27, desc[UR4][R14.64+0x20] ;  /* 0x000020040e1b7981 */ /* 0x000f62000c1e1900 */
[----:B--2---:R-:W-:-:S04]  /*0830*/  FADD R19, R19, -R12 ;  /* 0x8000000c13137221 */ /* 0x004fc80000000000 */
[----:B------:R-:W-:Y:S02]  /*0840*/  FFMA R19, R19, R19, R24 ;  /* 0x0000001313137223 */ /* 0x000fe40000000018 */
[----:B------:R-:W2:Y:S01]  /*0850*/  LDG.E R24, desc[UR4][R10.64+0x24] ;  /* 0x000024040a187981 */ /* 0x000ea2000c1e1900 */
[----:B------:R-:W-:-:S03]  /*0860*/  FADD R8, R21, -R8 ;  /* 0x8000000815087221 */ /* 0x000fc60000000000 */
[----:B------:R-:W2:Y:S01]  /*0870*/  LDG.E R21, desc[UR4][R14.64+0x2c] ;  /* 0x00002c040e157981 */ /* 0x000ea2000c1e1900 */
[----:B------:R-:W-:-:S03]  /*0880*/  FFMA R12, R8, R8, R19 ;  /* 0x00000008080c7223 */ /* 0x000fc60000000013 */
[----:B------:R-:W2:Y:S04]  /*0890*/  LDG.E R19, desc[UR4][R10.64+0x28] ;  /* 0x000028040a137981 */ /* 0x000ea8000c1e1900 */
[----:B------:R-:W2:Y:S01]  /*08a0*/  LDG.E R8, desc[UR4][R14.64+0x28] ;  /* 0x000028040e087981 */ /* 0x000ea2000c1e1900 */
[----:B---3--:R-:W-:-:S03]  /*08b0*/  FADD R23, R23, -R18 ;  /* 0x8000001217177221 */ /* 0x008fc60000000000 */
[----:B------:R-:W3:Y:S01]  /*08c0*/  LDG.E R18, desc[UR4][R10.64+0x30] ;  /* 0x000030040a127981 */ /* 0x000ee2000c1e1900 */
[----:B------:R-:W-:Y:S01]  /*08d0*/  FFMA R23, R23, R23, R12 ;  /* 0x0000001717177223 */ /* 0x000fe2000000000c */
[----:B----4-:R-:W-:Y:S02]  /*08e0*/  FADD R20, R20, -R25 ;  /* 0x8000001914147221 */ /* 0x010fe40000000000 */
[----:B------:R-:W4:Y:S02]  /*08f0*/  LDG.E R12, desc[UR4][R10.64+0x2c] ;  /* 0x00002c040a0c7981 */ /* 0x000f24000c1e1900 */
[----:B------:R-:W-:Y:S02]  /*0900*/  FFMA R20, R20, R20, R23 ;  /* 0x0000001414147223 */ /* 0x000fe40000000017 */
[----:B------:R-:W3:Y:S01]  /*0910*/  LDG.E R23, desc[UR4][R14.64+0x30] ;  /* 0x000030040e177981 */ /* 0x000ee2000c1e1900 */
[----:B-----5:R-:W-:-:S03]  /*0920*/  FADD R27, R22, -R27 ;  /* 0x8000001b161b7221 */ /* 0x020fc60000000000 */
[----:B------:R-:W5:Y:S01]  /*0930*/  LDG.E R25, desc[UR4][R10.64+0x34] ;  /* 0x000034040a197981 */ /* 0x000f62000c1e1900 */
[----:B------:R-:W-:-:S03]  /*0940*/  FFMA R27, R27, R27, R20 ;  /* 0x0000001b1b1b7223 */ /* 0x000fc60000000014 */
[----:B------:R-:W5:Y:S01]  /*0950*/  LDG.E R20, desc[UR4][R14.64+0x34] ;  /* 0x000034040e147981 */ /* 0x000f62000c1e1900 */
[----:B--2---:R-:W-:-:S04]  /*0960*/  FADD R24, R24, -R29 ;  /* 0x8000001d18187221 */ /* 0x004fc80000000000 */
[----:B------:R-:W-:Y:S01]  /*0970*/  FFMA R27, R24, R24, R27 ;  /* 0x00000018181b7223 */ /* 0x000fe2000000001b */
[----:B------:R-:W-:Y:S02]  /*0980*/  FADD R22, R19, -R8 ;  /* 0x8000000813167221 */ /* 0x000fe40000000000 */
[----:B------:R-:W2:Y:S04]  /*0990*/  LDG.E R19, desc[UR4][R10.64+0x38] ;  /* 0x000038040a137981 */ /* 0x000ea8000c1e1900 */
[----:B------:R-:W2:Y:S01]  /*09a0*/  LDG.E R8, desc[UR4][R14.64+0x38] ;  /* 0x000038040e087981 */ /* 0x000ea2000c1e1900 */
[----:B------:R-:W-:-:S03]  /*09b0*/  FFMA R24, R22, R22, R27 ;  /* 0x0000001616187223 */ /* 0x000fc6000000001b */
[----:B------:R0:W2:Y:S04]  /*09c0*/  LDG.E R27, desc[UR4][R10.64+0x3c] ;  /* 0x00003c040a1b7981 */ /* 0x0000a8000c1e1900 */
[----:B------:R1:W2:Y:S01]  /*09d0*/  LDG.E R22, desc[UR4][R14.64+0x3c] ;  /* 0x00003c040e167981 */ /* 0x0002a2000c1e1900 */
[----:B------:R-:W-:Y:S01]  /*09e0*/  IADD3 R16, P0, PT, R16, 0x40, RZ ;  /* 0x0000004010107810 */ /* 0x000fe20007f1e0ff */
[----:B----4-:R-:W-:-:S03]  /*09f0*/  FADD R21, R12, -R21 ;  /* 0x800000150c157221 */ /* 0x010fc60000000000 */
[----:B------:R-:W-:Y:S02]  /*0a00*/  IADD3.X R17, PT, PT, RZ, R17, RZ, P0, !PT ;  /* 0x00000011ff117210 */ /* 0x000fe400007fe4ff */
[----:B------:R-:W-:Y:S01]  /*0a10*/  ISETP.GE.U32.AND P0, PT, R16, R6, PT ;  /* 0x000000061000720c */ /* 0x000fe20003f06070 */
[----:B------:R-:W-:Y:S01]  /*0a20*/  FFMA R24, R21, R21, R24 ;  /* 0x0000001515187223 */ /* 0x000fe20000000018 */
[----:B---3--:R-:W-:Y:S02]  /*0a30*/  FADD R23, R18, -R23 ;  /* 0x8000001712177221 */ /* 0x008fe40000000000 */
[----:B------:R-:W-:Y:S01]  /*0a40*/  ISETP.GE.U32.AND.EX P0, PT, R17, R7, PT, P0 ;  /* 0x000000071100720c */ /* 0x000fe20003f06100 */
[----:B-----5:R-:W-:Y:S01]  /*0a50*/  FADD R25, R25, -R20 ;  /* 0x8000001419197221 */ /* 0x020fe20000000000 */
[----:B------:R-:W-:Y:S01]  /*0a60*/  FFMA R24, R23, R23, R24 ;  /* 0x0000001717187223 */ /* 0x000fe20000000018 */
[----:B0-----:R-:W-:-:S03]  /*0a70*/  IADD3 R10, P1, PT, R10, 0x40, RZ ;  /* 0x000000400a0a7810 */ /* 0x001fc60007f3e0ff */
[----:B------:R-:W-:Y:S02]  /*0a80*/  FFMA R24, R25, R25, R24 ;  /* 0x0000001919187223 */ /* 0x000fe40000000018 */
[----:B------:R-:W-:Y:S01]  /*0a90*/  IMAD.X R11, RZ, RZ, R11, P1 ;  /* 0x000000ffff0b7224 */ /* 0x000fe200008e060b */
[----:B-1----:R-:W-:-:S04]  /*0aa0*/  IADD3 R14, P1, PT, R14, 0x40, RZ ;  /* 0x000000400e0e7810 */ /* 0x002fc80007f3e0ff */
[----:B------:R-:W-:Y:S01]  /*0ab0*/  IADD3.X R15, PT, PT, RZ, R15, RZ, P1, !PT ;  /* 0x0000000fff0f7210 */ /* 0x000fe20000ffe4ff */
[----:B--2---:R-:W-:-:S04]  /*0ac0*/  FADD R19, R19, -R8 ;  /* 0x8000000813137221 */ /* 0x004fc80000000000 */
[----:B------:R-:W-:Y:S01]  /*0ad0*/  FFMA R24, R19, R19, R24 ;  /* 0x0000001313187223 */ /* 0x000fe20000000018 */
[----:B------:R-:W-:-:S04]  /*0ae0*/  FADD R27, R27, -R22 ;  /* 0x800000161b1b7221 */ /* 0x000fc80000000000 */
[----:B------:R-:W-:Y:S01]  /*0af0*/  FFMA R8, R27, R27, R24 ;  /* 0x0000001b1b087223 */ /* 0x000fe20000000018 */
[----:B------:R-:W-:Y:S06]  /*0b00*/  @!P0 BRA `(.L_x_6) ;  /* 0xfffffff800dc8947 */ /* 0x000fec000383ffff */
[----:B------:R-:W-:Y:S05]  /*0b10*/  BSYNC.RECONVERGENT B1 ;  /* 0x0000000000017941 */ /* 0x000fea0003800200 */
.L_x_5:
[----:B------:R-:W-:Y:S05]  /*0b20*/  BSYNC.RECONVERGENT B0 ;  /* 0x0000000000007941 */ /* 0x000fea0003800200 */
.L_x_0:
[C---:B------:R-:W-:Y:S01]  /*0b30*/  LEA R7, P0, R9.reuse, R4, 0x2 ;  /* 0x0000000409077211 */ /* 0x040fe200078010ff */
[----:B------:R-:W-:Y:S03]  /*0b40*/  BSSY.RECONVERGENT B0, `(.L_x_7) ;  /* 0x00000ef000007945 */ /* 0x000fe60003800200 */
[----:B------:R-:W-:Y:S02]  /*0b50*/  LEA.HI.X R4, R9, R5, R13, 0x2, P0 ;  /* 0x0000000509047211 */ /* 0x000fe400000f140d */
[----:B------:R-:W-:-:S04]  /*0b60*/  ISETP.GE.U32.AND P0, PT, R16, R7, PT ;  /* 0x000000071000720c */ /* 0x000fc80003f06070 */
[----:B------:R-:W-:-:S13]  /*0b70*/  ISETP.GE.U32.AND.EX P0, PT, R17, R4, PT, P0 ;  /* 0x000000041100720c */ /* 0x000fda0003f06100 */
[----:B------:R-:W-:Y:S05]  /*0b80*/  @P0 BRA `(.L_x_8) ;  /* 0x0000000c00a80947 */ /* 0x000fea0003800000 */
[----:B------:R-:W-:Y:S01]  /*0b90*/  IADD3 R12, P0, PT, R2, R9, RZ ;  /* 0x00000009020c7210 */ /* 0x000fe20007f1e0ff */
[----:B------:R-:W-:Y:S01]  /*0ba0*/  BSSY.RECONVERGENT B1, `(.L_x_9) ;  /* 0x0000030000017945 */ /* 0x000fe20003800200 */
[----:B------:R-:W-:Y:S02]  /*0bb0*/  IADD3 R2, P1, PT, R10, 0x4, RZ ;  /* 0x000000040a027810 */ /* 0x000fe40007f3e0ff */
[----:B------:R-:W-:Y:S02]  /*0bc0*/  IADD3.X R13, PT, PT, R3, R13, RZ, P0, !PT ;  /* 0x0000000d030d7210 */ /* 0x000fe400007fe4ff */
[C---:B------:R-:W-:Y:S01]  /*0bd0*/  LEA R9, P0, R12.reuse, UR8, 0x2 ;  /* 0x000000080c097c11 */ /* 0x040fe2000f8010ff */
[----:B------:R-:W-:Y:S01]  /*0be0*/  IMAD.X R3, RZ, RZ, R11, P1 ;  /* 0x000000ffff037224 */ /* 0x000fe200008e060b */
[----:B------:R-:W-:Y:S02]  /*0bf0*/  LOP3.LUT R5, RZ, R10, RZ, 0x33, !PT ;  /* 0x0000000aff057212 */ /* 0x000fe400078e33ff */
[----:B------:R-:W-:-:S02]  /*0c00*/  LEA.HI.X R12, R12, UR9, R13, 0x2, P0 ;  /* 0x000000090c0c7c11 */ /* 0x000fc400080f140d */
[----:B------:R-:W-:Y:S02]  /*0c10*/  ISETP.GT.U32.AND P1, PT, R9, R2, PT ;  /* 0x000000020900720c */ /* 0x000fe40003f24070 */
[----:B------:R-:W-:Y:S02]  /*0c20*/  LOP3.LUT R6, RZ, R11, RZ, 0x33, !PT ;  /* 0x0000000bff067212 */ /* 0x000fe400078e33ff */
[----:B------:R-:W-:-:S04]  /*0c30*/  ISETP.GT.U32.AND.EX P1, PT, R12, R3, PT, P1 ;  /* 0x000000030c00720c */ /* 0x000fc80003f24110 */
[----:B------:R-:W-:Y:S02]  /*0c40*/  SEL R2, R9, R2, P1 ;  /* 0x0000000209027207 */ /* 0x000fe40000800000 */
[----:B------:R-:W-:Y:S02]  /*0c50*/  SEL R3, R12, R3, P1 ;  /* 0x000000030c037207 */ /* 0x000fe40000800000 */
[----:B------:R-:W-:-:S04]  /*0c60*/  IADD3 R5, P2, PT, R5, R2, RZ ;  /* 0x0000000205057210 */ /* 0x000fc80007f5e0ff */
[----:B------:R-:W-:Y:S02]  /*0c70*/  LOP3.LUT R2, R5, 0xc, RZ, 0xc0, !PT ;  /* 0x0000000c05027812 */ /* 0x000fe400078ec0ff */
[----:B------:R-:W-:Y:S02]  /*0c80*/  IADD3.X R6, PT, PT, R6, R3, RZ, P2, !PT ;  /* 0x0000000306067210 */ /* 0x000fe400017fe4ff */
[----:B------:R-:W-:-:S04]  /*0c90*/  ISETP.NE.U32.AND P0, PT, R2, 0xc, PT ;  /* 0x0000000c0200780c */ /* 0x000fc80003f05070 */
[----:B------:R-:W-:-:S13]  /*0ca0*/  ISETP.NE.AND.EX P0, PT, RZ, RZ, PT, P0 ;  /* 0x000000ffff00720c */ /* 0x000fda0003f05300 */
[----:B------:R-:W-:Y:S05]  /*0cb0*/  @!P0 BRA `(.L_x_10) ;  /* 0x0000000000788947 */ /* 0x000fea0003800000 */
[----:B------:R-:W-:Y:S01]  /*0cc0*/  SHF.R.U64 R19, R5, 0x2, R6 ;  /* 0x0000000205137819 */ /* 0x000fe20000001206 */
[----:B------:R-:W-:Y:S01]  /*0cd0*/  HFMA2 R20, -RZ, RZ, 0, 0 ;  /* 0x00000000ff147431 */ /* 0x000fe200000001ff */
[----:B------:R-:W-:Y:S01]  /*0ce0*/  BSSY.RECONVERGENT B2, `(.L_x_10) ;  /* 0x000001b000027945 */ /* 0x000fe20003800200 */
[----:B------:R-:W-:Y:S01]  /*0cf0*/  MOV R12, R10 ;  /* 0x0000000a000c7202 */ /* 0x000fe20000000f00 */
[----:B------:R-:W-:Y:S01]  /*0d00*/  IMAD.MOV.U32 R13, RZ, RZ, R11 ;  /* 0x000000ffff0d7224 */ /* 0x000fe200078e000b */
[----:B------:R-:W-:Y:S01]  /*0d10*/  IADD3 R19, PT, PT, R19, 0x1, RZ ;  /* 0x0000000113137810 */ /* 0x000fe20007ffe0ff */
[----:B------:R-:W-:Y:S01]  /*0d20*/  IMAD.MOV.U32 R3, RZ, RZ, R15 ;  /* 0x000000ffff037224 */ /* 0x000fe200078e000f */
[----:B------:R-:W-:Y:S02]  /*0d30*/  MOV R18, R14 ;  /* 0x0000000e00127202 */ /* 0x000fe40000000f00 */
[----:B------:R-:W-:-:S07]  /*0d40*/  LOP3.LUT R19, R19, 0x3, RZ, 0xc0, !PT ;  /* 0x0000000313137812 */ /* 0x000fce00078ec0ff */
.L_x_11:
[----:B------:R-:W-:Y:S01]  /*0d50*/  MOV R2, R18 ;  /* 0x0000001200027202 */ /* 0x000fe20000000f00 */
[----:B------:R0:W2:Y:S05]  /*0d60*/  LDG.E R9, desc[UR4][R12.64] ;  /* 0x000000040c097981 */ /* 0x0000aa000c1e1900 */
[----:B------:R1:W2:Y:S01]  /*0d70*/  LDG.E R2, desc[UR4][R2.64] ;  /* 0x0000000402027981 */ /* 0x0002a2000c1e1900 */
[----:B------:R-:W-:Y:S02]  /*0d80*/  IADD3 R19, P0, PT, R19, -0x1, RZ ;  /* 0xffffffff13137810 */ /* 0x000fe40007f1e0ff */
[----:B------:R-:W-:Y:S02]  /*0d90*/  IADD3 R14, P2, PT, R18, 0x4, RZ ;  /* 0x00000004120e7810 */ /* 0x000fe40007f5e0ff */
[----:B------:R-:W-:-:S02]  /*0da0*/  IADD3.X R20, PT, PT, R20, -0x1, RZ, P0, !PT ;  /* 0xffffffff14147810 */ /* 0x000fc400007fe4ff */
[----:B------:R-:W-:Y:S02]  /*0db0*/  ISETP.NE.U32.AND P0, PT, R19, RZ, PT ;  /* 0x000000ff1300720c */ /* 0x000fe40003f05070 */
[----:B------:R-:W-:Y:S02]  /*0dc0*/  IADD3 R10, P1, PT, R12, 0x4, RZ ;  /* 0x000000040c0a7810 */ /* 0x000fe40007f3e0ff */
[----:B------:R-:W-:Y:S02]  /*0dd0*/  ISETP.NE.AND.EX P0, PT, R20, RZ, PT, P0 ;  /* 0x000000ff1400720c */ /* 0x000fe40003f05300 */
[----:B------:R-:W-:Y:S01]  /*0de0*/  IADD3 R16, P3, PT, R16, 0x4, RZ ;  /* 0x0000000410107810 */ /* 0x000fe20007f7e0ff */
[----:B0-----:R-:W-:Y:S01]  /*0df0*/  IMAD.MOV.U32 R12, RZ, RZ, R10 ;  /* 0x000000ffff0c7224 */ /* 0x001fe200078e000a */
[----:B------:R-:W-:Y:S02]  /*0e00*/  IADD3.X R15, PT, PT, RZ, R3, RZ, P2, !PT ;  /* 0x00000003ff0f7210 */ /* 0x000fe400017fe4ff */
[----:B------:R-:W-:Y:S01]  /*0e10*/  IADD3.X R11, PT, PT, RZ, R13, RZ, P1, !PT ;  /* 0x0000000dff0b7210 */ /* 0x000fe20000ffe4ff */
[----:B------:R-:W-:Y:S01]  /*0e20*/  IMAD.X R17, RZ, RZ, R17, P3 ;  /* 0x000000ffff117224 */ /* 0x000fe200018e0611 */
[----:B------:R-:W-:Y:S01]  /*0e30*/  MOV R18, R14 ;  /* 0x0000000e00127202 */ /* 0x000fe20000000f00 */
[----:B-1----:R-:W-:Y:S01]  /*0e40*/  IMAD.MOV.U32 R3, RZ, RZ, R15 ;  /* 0x000000ffff037224 */ /* 0x002fe200078e000f */
[----:B------:R-:W-:Y:S01]  /*0e50*/  MOV R13, R11 ;  /* 0x0000000b000d7202 */ /* 0x000fe20000000f00 */
[----:B--2---:R-:W-:-:S04]  /*0e60*/  FADD R9, R9, -R2 ;  /* 0x8000000209097221 */ /* 0x004fc80000000000 */
[----:B------:R-:W-:Y:S01]  /*0e70*/  FFMA R8, R9, R9, R8 ;  /* 0x0000000909087223 */ /* 0x000fe20000000008 */
[----:B------:R-:W-:Y:S06]  /*0e80*/  @P0 BRA `(.L_x_11) ;  /* 0xfffffffc00b00947 */ /* 0x000fec000383ffff */
[----:B------:R-:W-:Y:S05]  /*0e90*/  BSYNC.RECONVERGENT B2 ;  /* 0x0000000000027941 */ /* 0x000fea0003800200 */
.L_x_10:
[----:B------:R-:W-:Y:S05]  /*0ea0*/  BSYNC.RECONVERGENT B1 ;  /* 0x0000000000017941 */ /* 0x000fea0003800200 */
.L_x_9:
[----:B------:R-:W-:-:S04]  /*0eb0*/  ISETP.GE.U32.AND P0, PT, R5, 0xc, PT ;  /* 0x0000000c0500780c */ /* 0x000fc80003f06070 */
[----:B------:R-:W-:-:S13]  /*0ec0*/  ISETP.GE.U32.AND.EX P0, PT, R6, RZ, PT, P0 ;  /* 0x000000ff0600720c */ /* 0x000fda0003f06100 */
[----:B------:R-:W-:Y:S05]  /*0ed0*/  @!P0 BRA `(.L_x_8) ;  /* 0x0000000800d48947 */ /* 0x000fea0003800000 */
[----:B------:R-:W-:Y:S01]  /*0ee0*/  ISETP.GE.U32.AND P1, PT, R16, R7, PT ;  /* 0x000000071000720c */ /* 0x000fe20003f26070 */
[----:B------:R-:W-:Y:S01]  /*0ef0*/  BSSY.RECONVERGENT B1, `(.L_x_12) ;  /* 0x000001b000017945 */ /* 0x000fe20003800200 */
[----:B------:R-:W-:Y:S02]  /*0f00*/  PLOP3.LUT P0, PT, PT, PT, PT, 0x80, 0x8 ;  /* 0x000000000008781c */ /* 0x000fe40003f0f070 */
[----:B------:R-:W-:-:S13]  /*0f10*/  ISETP.GE.U32.AND.EX P1, PT, R17, R4, PT, P1 ;  /* 0x000000041100720c */ /* 0x000fda0003f26110 */
[----:B------:R-:W-:Y:S05]  /*0f20*/  @!P1 BRA `(.L_x_13) ;  /* 0x00000000005c9947 */ /* 0x000fea0003800000 */
        /* <DEDUP_REMOVED lines=8> */
[----:B------:R-:W-:-:S02]  /*0fb0*/  IADD3 R16, P1, PT, R16, 0x10, RZ ;  /* 0x0000001010107810 */ /* 0x000fc40007f3e0ff */
[----:B------:R-:W-:Y:S02]  /*0fc0*/  PLOP3.LUT P0, PT, PT, PT, PT, 0x8, 0x80 ;  /* 0x000000000080781c */ /* 0x000fe40003f0e170 */
[----:B0-----:R-:W-:Y:S01]  /*0fd0*/  IADD3 R10, P2, PT, R10, 0x10, RZ ;  /* 0x000000100a0a7810 */ /* 0x001fe20007f5e0ff */
[----:B------:R-:W-:Y:S01]  /*0fe0*/  IMAD.X R17, RZ, RZ, R17, P1 ;  /* 0x000000ffff117224 */ /* 0x000fe200008e0611 */
[----:B-1----:R-:W-:Y:S02]  /*0ff0*/  IADD3 R14, P3, PT, R14, 0x10, RZ ;  /* 0x000000100e0e7810 */ /* 0x002fe40007f7e0ff */
[----:B------:R-:W-:Y:S02]  /*1000*/  IADD3.X R11, PT, PT, RZ, R11, RZ, P2, !PT ;  /* 0x0000000bff0b7210 */ /* 0x000fe400017fe4ff */
        /* <DEDUP_REMOVED lines=8> */
[----:B------:R-:W-:-:S07]  /*1090*/  FFMA R8, R18, R18, R3 ;  /* 0x0000001212087223 */ /* 0x000fce0000000003 */
.L_x_13:
[----:B------:R-:W-:Y:S05]  /*10a0*/  BSYNC.RECONVERGENT B1 ;  /* 0x0000000000017941 */ /* 0x000fea0003800200 */
.L_x_12:
[CC--:B------:R-:W-:Y:S01]  /*10b0*/  IADD3 R2, P3, PT, R7.reuse, -R16.reuse, RZ ;  /* 0x8000001007027210 */ /* 0x0c0fe20007f7e0ff */
[----:B------:R-:W-:Y:S01]  /*10c0*/  BSSY.RECONVERGENT B1, `(.L_x_14) ;  /* 0x0000053000017945 */ /* 0x000fe20003800200 */
[----:B------:R-:W-:Y:S02]  /*10d0*/  ISETP.GT.U32.AND P2, PT, R7, R16, PT ;  /* 0x000000100700720c */ /* 0x000fe40003f44070 */
[----:B------:R-:W-:Y:S02]  /*10e0*/  ISETP.LE.U32.AND P1, PT, R2, 0x30, PT ;  /* 0x000000300200780c */ /* 0x000fe40003f23070 */
[CC--:B------:R-:W-:Y:S02]  /*10f0*/  ISETP.GT.U32.AND.EX P2, PT, R4.reuse, R17.reuse, PT, P2 ;  /* 0x000000110400720c */ /* 0x0c0fe40003f44120 */
[----:B------:R-:W-:-:S04]  /*1100*/  IADD3.X R2, PT, PT, R4, ~R17, RZ, P3, !PT ;  /* 0x8000001104027210 */ /* 0x000fc80001ffe4ff */
[----:B------:R-:W-:-:S13]  /*1110*/  ISETP.LE.U32.OR.EX P1, PT, R2, RZ, !P2, P1 ;  /* 0x000000ff0200720c */ /* 0x000fda0005723510 */
[----:B------:R-:W-:Y:S05]  /*1120*/  @P1 BRA `(.L_x_15) ;  /* 0x0000000400301947 */ /* 0x000fea0003800000 */
[----:B------:R-:W-:Y:S02]  /*1130*/  IADD3 R3, P1, PT, R7, -0x30, RZ ;  /* 0xffffffd007037810 */ /* 0x000fe40007f3e0ff */
[----:B------:R-:W-:Y:S02]  /*1140*/  PLOP3.LUT P0, PT, PT, PT, PT, 0x8, 0x80 ;  /* 0x000000000080781c */ /* 0x000fe40003f0e170 */
[----:B------:R-:W-:-:S11]  /*1150*/  IADD3.X R2, PT, PT, R4, -0x1, RZ, P1, !PT ;  /* 0xffffffff04027810 */ /* 0x000fd60000ffe4ff */
.L_x_16:
        /* <DEDUP_REMOVED lines=8> */
[----:B------:R-:W5:Y:S04]  /*11e0*/  LDG.E R22, desc[UR4][R10.64+0x10] ;  /* 0x000010040a167981 */ /* 0x000f68000c1e1900 */
[----:B------:R-:W5:Y:S04]  /*11f0*/  LDG.E R23, desc[UR4][R14.64+0x10] ;  /* 0x000010040e177981 */ /* 0x000f68000c1e1900 */
[----:B------:R-:W5:Y:S04]  /*1200*/  LDG.E R18, desc[UR4][R10.64+0x14] ;  /* 0x000014040a127981 */ /* 0x000f68000c1e1900 */
[----:B------:R-:W5:Y:S01]  /*1210*/  LDG.E R19, desc[UR4][R14.64+0x14] ;  /* 0x000014040e137981 */ /* 0x000f62000c1e1900 */
[----:B--2---:R-:W-:-:S03]  /*1220*/  FADD R9, R5, -R6 ;  /* 0x8000000605097221 */ /* 0x004fc60000000000 */
[----:B------:R-:W2:Y:S04]  /*1230*/  LDG.E R5, desc[UR4][R10.64+0x18] ;  /* 0x000018040a057981 */ /* 0x000ea8000c1e1900 */
[----:B------:R-:W2:Y:S01]  /*1240*/  LDG.E R6, desc[UR4][R14.64+0x18] ;  /* 0x000018040e067981 */ /* 0x000ea2000c1e1900 */
[----:B------:R-:W-:Y:S01]  /*1250*/  FFMA R12, R9, R9, R8 ;  /* 0x00000009090c7223 */ /* 0x000fe20000000008 */
[----:B---3--:R-:W-:Y:S02]  /*1260*/  FADD R13, R13, -R26 ;  /* 0x8000001a0d0d7221 */ /* 0x008fe40000000000 */
[----:B------:R-:W3:Y:S04]  /*1270*/  LDG.E R8, desc[UR4][R10.64+0x1c] ;  /* 0x00001c040a087981 */ /* 0x000ee8000c1e1900 */
[----:B------:R-:W3:Y:S01]  /*1280*/  LDG.E R9, desc[UR4][R14.64+0x1c] ;  /* 0x00001c040e097981 */ /* 0x000ee2000c1e1900 */
[----:B------:R-:W-:-:S03]  /*1290*/  FFMA R26, R13, R13, R12 ;  /* 0x0000000d0d1a7223 */ /* 0x000fc6000000000c */
[----:B------:R-:W3:Y:S04]  /*12a0*/  LDG.E R12, desc[UR4][R10.64+0x20] ;  /* 0x000020040a0c7981 */ /* 0x000ee8000c1e1900 */
[----:B------:R-:W3:Y:S01]  /*12b0*/  LDG.E R13, desc[UR4][R14.64+0x20] ;  /* 0x000020040e0d7981 */ /* 0x000ee2000c1e1900 */
[----:B----4-:R-:W-:-:S03]  /*12c0*/  FADD R25, R25, -R20 ;  /* 0x8000001419197221 */ /* 0x010fc60000000000 */
[----:B------:R-:W4:Y:S01]  /*12d0*/  LDG.E R20, desc[UR4][R14.64+0x24] ;  /* 0x000024040e147981 */ /* 0x000f22000c1e1900 */
[----:B------:R-:W-:Y:S01]  /*12e0*/  FFMA R26, R25, R25, R26 ;  /* 0x00000019191a7223 */ /* 0x000fe2000000001a */
[----:B-----5:R-:W-:Y:S02]  /*12f0*/  FADD R25, R24, -R21 ;  /* 0x8000001518197221 */ /* 0x020fe40000000000 */
[----:B------:R-:W4:Y:S02]  /*1300*/  LDG.E R21, desc[UR4][R10.64+0x24] ;  /* 0x000024040a157981 */ /* 0x000f24000c1e1900 */
[----:B------:R-:W-:Y:S01]  /*1310*/  FFMA R26, R25, R25, R26 ;  /* 0x00000019191a7223 */ /* 0x000fe2000000001a */
[----:B------:R-:W-:Y:S01]  /*1320*/  FADD R25, R22, -R23 ;  /* 0x8000001716197221 */ /* 0x000fe20000000000 */
[----:B------:R-:W5:Y:S03]  /*1330*/  LDG.E R24, desc[UR4][R14.64+0x3c] ;  /* 0x00003c040e187981 */ /* 0x000f66000c1e1900 */
[----:B------:R-:W-:Y:S01]  /*1340*/  FFMA R26, R25, R25, R26 ;  /* 0x00000019191a7223 */ /* 0x000fe2000000001a */
[----:B------:R-:W5:Y:S01]  /*1350*/  LDG.E R23, desc[UR4][R10.64+0x28] ;  /* 0x000028040a177981 */ /* 0x000f62000c1e1900 */
[----:B------:R-:W-:-:S03]  /*1360*/  FADD R25, R18, -R19 ;  /* 0x8000001312197221 */ /* 0x000fc60000000000 */
[----:B------:R-:W5:Y:S01]  /*1370*/  LDG.E R22, desc[UR4][R14.64+0x28] ;  /* 0x000028040e167981 */ /* 0x000f62000c1e1900 */
[----:B------:R-:W-:-:S03]  /*1380*/  FFMA R26, R25, R25, R26 ;  /* 0x00000019191a7223 */ /* 0x000fc6000000001a */
[----:B------:R-:W5:Y:S04]  /*1390*/  LDG.E R19, desc[UR4][R10.64+0x2c] ;  /* 0x00002c040a137981 */ /* 0x000f68000c1e1900 */
[----:B------:R-:W5:Y:S01]  /*13a0*/  LDG.E R18, desc[UR4][R14.64+0x2c] ;  /* 0x00002c040e127981 */ /* 0x000f62000c1e1900 */
[----:B--2---:R-:W-:-:S03]  /*13b0*/  FADD R25, R5, -R6 ;  /* 0x8000000605197221 */ /* 0x004fc60000000000 */
[----:B------:R-:W2:Y:S01]  /*13c0*/  LDG.E R5, desc[UR4][R10.64+0x30] ;  /* 0x000030040a057981 */ /* 0x000ea2000c1e1900 */
[----:B------:R-:W-:-:S03]  /*13d0*/  FFMA R26, R25, R25, R26 ;  /* 0x00000019191a7223 */ /* 0x000fc6000000001a */
[----:B------:R-:W2:Y:S01]  /*13e0*/  LDG.E R6, desc[UR4][R14.64+0x30] ;  /* 0x000030040e067981 */ /* 0x000ea2000c1e1900 */
[----:B---3--:R-:W-:-:S03]  /*13f0*/  FADD R25, R8, -R9 ;  /* 0x8000000908197221 */ /* 0x008fc60000000000 */
[----:B------:R-:W3:Y:S01]  /*1400*/  LDG.E R9, desc[UR4][R10.64+0x34] ;  /* 0x000034040a097981 */ /* 0x000ee2000c1e1900 */
[----:B------:R-:W-:-:S03]  /*1410*/  FFMA R26, R25, R25, R26 ;  /* 0x00000019191a7223 */ /* 0x000fc6000000001a */
[----:B------:R-:W3:Y:S01]  /*1420*/  LDG.E R8, desc[UR4][R14.64+0x34] ;  /* 0x000034040e087981 */ /* 0x000ee2000c1e1900 */
[----:B------:R-:W-:-:S03]  /*1430*/  FADD R25, R12, -R13 ;  /* 0x8000000d0c197221 */ /* 0x000fc60000000000 */
[----:B------:R-:W3:Y:S04]  /*1440*/  LDG.E R13, desc[UR4][R10.64+0x38] ;  /* 0x000038040a0d7981 */ /* 0x000ee8000c1e1900 */
[----:B------:R-:W3:Y:S01]  /*1450*/  LDG.E R12, desc[UR4][R14.64+0x38] ;  /* 0x000038040e0c7981 */ /* 0x000ee2000c1e1900 */
[----:B------:R-:W-:-:S03]  /*1460*/  FFMA R26, R25, R25, R26 ;  /* 0x00000019191a7223 */ /* 0x000fc6000000001a */
[----:B------:R0:W3:Y:S01]  /*1470*/  LDG.E R25, desc[UR4][R10.64+0x3c] ;  /* 0x00003c040a197981 */ /* 0x0000e2000c1e1900 */
[----:B----4-:R-:W-:Y:S01]  /*1480*/  FADD R21, R21, -R20 ;  /* 0x8000001415157221 */ /* 0x010fe20000000000 */
[----:B------:R-:W-:-:S03]  /*1490*/  IADD3 R16, P1, PT, R16, 0x40, RZ ;  /* 0x0000004010107810 */ /* 0x000fc60007f3e0ff */
[----:B------:R-:W-:Y:S01]  /*14a0*/  FFMA R26, R21, R21, R26 ;  /* 0x00000015151a7223 */ /* 0x000fe2000000001a */
[----:B------:R-:W-:Y:S01]  /*14b0*/  IADD3.X R17, PT, PT, RZ, R17, RZ, P1, !PT ;  /* 0x00000011ff117210 */ /* 0x000fe20000ffe4ff */
[----:B-----5:R-:W-:Y:S01]  /*14c0*/  FADD R23, R23, -R22 ;  /* 0x8000001617177221 */ /* 0x020fe20000000000 */
[----:B------:R-:W-:-:S03]  /*14d0*/  ISETP.GE.U32.AND P1, PT, R16, R3, PT ;  /* 0x000000031000720c */ /* 0x000fc60003f26070 */
[----:B------:R-:W-:Y:S01]  /*14e0*/  FFMA R26, R23, R23, R26 ;  /* 0x00000017171a7223 */ /* 0x000fe2000000001a */
[----:B------:R-:W-:Y:S01]  /*14f0*/  FADD R19, R19, -R18 ;  /* 0x8000001213137221 */ /* 0x000fe20000000000 */
[----:B------:R-:W-:-:S03]  /*1500*/  ISETP.GE.U32.AND.EX P1, PT, R17, R2, PT, P1 ;  /* 0x000000021100720c */ /* 0x000fc60003f26110 */
[----:B------:R-:W-:Y:S01]  /*1510*/  FFMA R26, R19, R19, R26 ;  /* 0x00000013131a7223 */ /* 0x000fe2000000001a */
[----:B0-----:R-:W-:-:S05]  /*1520*/  IADD3 R10, P2, PT, R10, 0x40, RZ ;  /* 0x000000400a0a7810 */ /* 0x001fca0007f5e0ff */
[----:B------:R-:W-:Y:S01]  /*1530*/  IMAD.X R11, RZ, RZ, R11, P2 ;  /* 0x000000ffff0b7224 */ /* 0x000fe200010e060b */
[----:B------:R-:W-:-:S04]  /*1540*/  IADD3 R14, P2, PT, R14, 0x40, RZ ;  /* 0x000000400e0e7810 */ /* 0x000fc80007f5e0ff */
[----:B------:R-:W-:Y:S01]  /*1550*/  IADD3.X R15, PT, PT, RZ, R15, RZ, P2, !PT ;  /* 0x0000000fff0f7210 */ /* 0x000fe200017fe4ff */
[----:B--2---:R-:W-:-:S04]  /*1560*/  FADD R5, R5, -R6 ;  /* 0x8000000605057221 */ /* 0x004fc80000000000 */
[----:B------:R-:W-:Y:S01]  /*1570*/  FFMA R26, R5, R5, R26 ;  /* 0x00000005051a7223 */ /* 0x000fe2000000001a */
[----:B---3--:R-:W-:-:S04]  /*1580*/  FADD R9, R9, -R8 ;  /* 0x8000000809097221 */ /* 0x008fc80000000000 */
[----:B------:R-:W-:Y:S01]  /*1590*/  FFMA R26, R9, R9, R26 ;  /* 0x00000009091a7223 */ /* 0x000fe2000000001a */
[----:B------:R-:W-:-:S04]  /*15a0*/  FADD R13, R13, -R12 ;  /* 0x8000000c0d0d7221 */ /* 0x000fc80000000000 */
[----:B------:R-:W-:Y:S01]  /*15b0*/  FFMA R26, R13, R13, R26 ;  /* 0x0000000d0d1a7223 */ /* 0x000fe2000000001a */
[----:B------:R-:W-:-:S04]  /*15c0*/  FADD R25, R25, -R24 ;  /* 0x8000001819197221 */ /* 0x000fc80000000000 */
[----:B------:R-:W-:Y:S01]  /*15d0*/  FFMA R8, R25, R25, R26 ;  /* 0x0000001919087223 */ /* 0x000fe2000000001a */
[----:B------:R-:W-:Y:S06]  /*15e0*/  @!P1 BRA `(.L_x_16) ;  /* 0xfffffff800dc9947 */ /* 0x000fec000383ffff */
.L_x_15:
[----:B------:R-:W-:Y:S05]  /*15f0*/  BSYNC.RECONVERGENT B1 ;  /* 0x0000000000017941 */ /* 0x000fea0003800200 */
.L_x_14:
        /* <DEDUP_REMOVED lines=19> */
[----:B------:R-:W5:Y:S04]  /*1730*/  LDG.E R9, desc[UR4][R14.64+0x14] ;  /* 0x000014040e097981 */ /* 0x000f68000c1e1900 */
[----:B------:R-:W5:Y:S04]  /*1740*/  LDG.E R6, desc[UR4][R10.64+0x18] ;  /* 0x000018040a067981 */ /* 0x000f68000c1e1900 */
[----:B------:R-:W5:Y:S04]  /*1750*/  LDG.E R5, desc[UR4][R14.64+0x18] ;  /* 0x000018040e057981 */ /* 0x000f68000c1e1900 */
[----:B------:R0:W5:Y:S04]  /*1760*/  LDG.E R3, desc[UR4][R10.64+0x1c] ;  /* 0x00001c040a037981 */ /* 0x000168000c1e1900 */
[----:B------:R1:W5:Y:S01]  /*1770*/  LDG.E R2, desc[UR4][R14.64+0x1c] ;  /* 0x00001c040e027981 */ /* 0x000362000c1e1900 */
[----:B------:R-:W-:-:S02]  /*1780*/  IADD3 R16, P1, PT, R16, 0x20, RZ ;  /* 0x0000002010107810 */ /* 0x000fc40007f3e0ff */
[----:B------:R-:W-:Y:S02]  /*1790*/  PLOP3.LUT P0, PT, PT, PT, PT, 0x8, 0x80 ;  /* 0x000000000080781c */ /* 0x000fe40003f0e170 */
[----:B------:R-:W-:Y:S02]  /*17a0*/  IADD3.X R17, PT, PT, RZ, R17, RZ, P1, !PT ;  /* 0x00000011ff117210 */ /* 0x000fe40000ffe4ff */
[----:B0-----:R-:W-:Y:S02]  /*17b0*/  IADD3 R10, P2, PT, R10, 0x20, RZ ;  /* 0x000000200a0a7810 */ /* 0x001fe40007f5e0ff */
[----:B-1----:R-:W-:-:S03]  /*17c0*/  IADD3 R14, P3, PT, R14, 0x20, RZ ;  /* 0x000000200e0e7810 */ /* 0x002fc60007f7e0ff */
[----:B------:R-:W-:Y:S01]  /*17d0*/  IMAD.X R11, RZ, RZ, R11, P2 ;  /* 0x000000ffff0b7224 */ /* 0x000fe200010e060b */
        /* <DEDUP_REMOVED lines=9> */
[----:B------:R-:W-:-:S04]  /*1870*/  FADD R13, R18, -R13 ;  /* 0x8000000d120d7221 */ /* 0x000fc80000000000 */
[----:B------:R-:W-:Y:S01]  /*1880*/  FFMA R8, R13, R13, R8 ;  /* 0x0000000d0d087223 */ /* 0x000fe20000000008 */
[----:B------:R-:W-:-:S04]  /*1890*/  FADD R9, R12, -R9 ;  /* 0x800000090c097221 */ /* 0x000fc80000000000 */
[----:B------:R-:W-:Y:S01]  /*18a0*/  FFMA R8, R9, R9, R8 ;  /* 0x0000000909087223 */ /* 0x000fe20000000008 */
[----:B------:R-:W-:-:S04]  /*18b0*/  FADD R5, R6, -R5 ;  /* 0x8000000506057221 */ /* 0x000fc80000000000 */
[----:B------:R-:W-:Y:S01]  /*18c0*/  FFMA R8, R5, R5, R8 ;  /* 0x0000000505087223 */ /* 0x000fe20000000008 */
[----:B------:R-:W-:-:S04]  /*18d0*/  FADD R3, R3, -R2 ;  /* 0x8000000203037221 */ /* 0x000fc80000000000 */
[----:B------:R-:W-:-:S07]  /*18e0*/  FFMA R8, R3, R3, R8 ;  /* 0x0000000303087223 */ /* 0x000fce0000000008 */
.L_x_18:
[----:B------:R-:W-:Y:S05]  /*18f0*/  BSYNC.RECONVERGENT B1 ;  /* 0x0000000000017941 */ /* 0x000fea0003800200 */
.L_x_17:
[----:B------:R-:W-:-:S04]  /*1900*/  ISETP.LT.U32.AND P1, PT, R16, R7, PT ;  /* 0x000000071000720c */ /* 0x000fc80003f21070 */
[----:B------:R-:W-:-:S13]  /*1910*/  ISETP.LT.U32.OR.EX P0, PT, R17, R4, P0, P1 ;  /* 0x000000041100720c */ /* 0x000fda0000701510 */
[----:B------:R-:W-:Y:S05]  /*1920*/  @!P0 BRA `(.L_x_8) ;  /* 0x0000000000408947 */ /* 0x000fea0003800000 */
[----:B------:R-:W2:Y:S04]  /*1930*/  LDG.E R2, desc[UR4][R10.64] ;  /* 0x000000040a027981 */ /* 0x000ea8000c1e1900 */
[----:B------:R-:W2:Y:S04]  /*1940*/  LDG.E R3, desc[UR4][R14.64] ;  /* 0x000000040e037981 */ /* 0x000ea8000c1e1900 */
[----:B------:R-:W3:Y:S04]  /*1950*/  LDG.E R4, desc[UR4][R10.64+0x4] ;  /* 0x000004040a047981 */ /* 0x000ee8000c1e1900 */
[----:B------:R-:W3:Y:S04]  /*1960*/  LDG.E R5, desc[UR4][R14.64+0x4] ;  /* 0x000004040e057981 */ /* 0x000ee8000c1e1900 */
[----:B------:R-:W4:Y:S04]  /*1970*/  LDG.E R6, desc[UR4][R10.64+0x8] ;  /* 0x000008040a067981 */ /* 0x000f28000c1e1900 */
[----:B------:R-:W4:Y:S04]  /*1980*/  LDG.E R7, desc[UR4][R14.64+0x8] ;  /* 0x000008040e077981 */ /* 0x000f28000c1e1900 */
[----:B------:R-:W5:Y:S04]  /*1990*/  LDG.E R9, desc[UR4][R10.64+0xc] ;  /* 0x00000c040a097981 */ /* 0x000f68000c1e1900 */
[----:B------:R-:W5:Y:S01]  /*19a0*/  LDG.E R12, desc[UR4][R14.64+0xc] ;  /* 0x00000c040e0c7981 */ /* 0x000f62000c1e1900 */
        /* <DEDUP_REMOVED lines=8> */
.L_x_8:
[----:B------:R-:W-:Y:S05]  /*1a30*/  BSYNC.RECONVERGENT B0 ;  /* 0x0000000000007941 */ /* 0x000fea0003800200 */
.L_x_7:
[----:B------:R-:W0:Y:S02]  /*1a40*/  LDC.64 R2, c[0x0][0x390] ;  /* 0x0000e400ff027b82 */ /* 0x000e240000000a00 */
[----:B0-----:R-:W-:-:S05]  /*1a50*/  IMAD.WIDE R2, R0, 0x4, R2 ;  /* 0x0000000400027825 */ /* 0x001fca00078e0202 */
[----:B------:R-:W-:Y:S01]  /*1a60*/  STG.E desc[UR4][R2.64], R8 ;  /* 0x0000000802007986 */ /* 0x000fe2000c101904 */
[----:B------:R-:W-:Y:S05]  /*1a70*/  EXIT ;  /* 0x000000000000794d */ /* 0x000fea0003800000 */
.L_x_19:
[----:B------:R-:W-:-:S00]  /*1a80*/  BRA `(.L_x_19) ;  /* 0xfffffffc00fc7947 */ /* 0x000fc0000383ffff */
[----:B------:R-:W-:-:S00]  /*1a90*/  NOP ;  /* 0x0000000000007918 */ /* 0x000fc00000000000 */
        /* <DEDUP_REMOVED lines=14> */
.L_x_83:


//--------------------- .text._Z7ProcessItEvPT_S1_PfPmPiii --------------------------
	.section	.text._Z7ProcessItEvPT_S1_PfPmPiii,"ax",@progbits
	.align	128
        .global         _Z7ProcessItEvPT_S1_PfPmPiii
        .type           _Z7ProcessItEvPT_S1_PfPmPiii,@function
        .size           _Z7ProcessItEvPT_S1_PfPmPiii,(.L_x_84 - _Z7ProcessItEvPT_S1_PfPmPiii)
        .other          _Z7ProcessItEvPT_S1_PfPmPiii,@"STO_CUDA_ENTRY STV_DEFAULT"
_Z7ProcessItEvPT_S1_PfPmPiii:
.text._Z7ProcessItEvPT_S1_PfPmPiii:
        /* <DEDUP_REMOVED lines=22> */
[----:B------:R-:W-:Y:S01]  /*0160*/  SHF.R.S32.HI R11, RZ, 0x1f, R9 ;  /* 0x0000001fff0b7819 */ /* 0x000fe20000011409 */
[----:B0-----:R-:W-:Y:S02]  /*0170*/  IMAD.U32 R14, RZ, RZ, UR6 ;  /* 0x00000006ff0e7e24 */ /* 0x001fe4000f8e00ff */
[----:B------:R-:W-:Y:S02]  /*0180*/  IMAD.U32 R15, RZ, RZ, UR7 ;  /* 0x00000007ff0f7e24 */ /* 0x000fe4000f8e00ff */
[C---:B---3--:R-:W-:Y:S01]  /*0190*/  IMAD.SHL.U32 R21, R2.reuse, 0x2, RZ ;  /* 0x0000000202157824 */ /* 0x048fe200078e00ff */
[----:B------:R-:W-:-:S04]  /*01a0*/  SHF.L.U64.HI R18, R2, 0x1, R3 ;  /* 0x0000000102127819 */ /* 0x000fc80000010203 */
[----:B-1----:R-:W-:-:S04]  /*01b0*/  IADD3 R4, P1, PT, R21, UR8, RZ ;  /* 0x0000000815047c10 */ /* 0x002fc8000ff3e0ff */
[----:B------:R-:W-:Y:S01]  /*01c0*/  IADD3.X R5, PT, PT, R18, UR9, RZ, P1, !PT ;  /* 0x0000000912057c10 */ /* 0x000fe20008ffe4ff */
[--C-:B------:R-:W-:Y:S02]  /*01d0*/  IMAD.MOV.U32 R16, RZ, RZ, R4.reuse ;  /* 0x000000ffff107224 */ /* 0x100fe400078e0004 */
[----:B------:R-:W-:Y:S02]  /*01e0*/  IMAD.MOV.U32 R12, RZ, RZ, R4 ;  /* 0x000000ffff0c7224 */ /* 0x000fe400078e0004 */
[--C-:B------:R-:W-:Y:S02]  /*01f0*/  IMAD.MOV.U32 R17, RZ, RZ, R5.reuse ;  /* 0x000000ffff117224 */ /* 0x100fe400078e0005 */
[----:B------:R-:W-:Y:S01]  /*0200*/  IMAD.MOV.U32 R13, RZ, RZ, R5 ;  /* 0x000000ffff0d7224 */ /* 0x000fe200078e0005 */
[----:B------:R-:W-:Y:S06]  /*0210*/  @!P0 BRA `(.L_x_20) ;  /* 0x0000000800e48947 */ /* 0x000fec0003800000 */
[----:B------:R-:W-:Y:S01]  /*0220*/  LOP3.LUT R7, R9, 0xfffffffc, RZ, 0xc0, !PT ;  /* 0xfffffffc09077812 */ /* 0x000fe200078ec0ff */
[----:B------:R-:W-:Y:S01]  /*0230*/  ULOP3.LUT UR6, URZ, UR8, URZ, 0x33, !UPT ;  /* 0x00000008ff067292 */ /* 0x000fe2000f8e33ff */
[----:B------:R-:W-:Y:S01]  /*0240*/  IADD3 R13, P0, PT, R4, 0x8, RZ ;  /* 0x00000008040d7810 */ /* 0x000fe20007f1e0ff */
[----:B------:R-:W-:Y:S01]  /*0250*/  BSSY.RECONVERGENT B0, `(.L_x_21) ;  /* 0x0000041000007945 */ /* 0x000fe20003800200 */
[--C-:B------:R-:W-:Y:S02]  /*0260*/  IMAD.MOV.U32 R16, RZ, RZ, R4.reuse ;  /* 0x000000ffff107224 */ /* 0x100fe400078e0004 */
        /* <DEDUP_REMOVED lines=12> */
[----:B------:R-:W-:-:S03]  /*0330*/  IMAD.MOV.U32 R8, RZ, RZ, RZ ;  /* 0x000000ffff087224 */ /* 0x000fc600078e00ff */
[----:B------:R-:W-:-:S13]  /*0340*/  ISETP.NE.AND.EX P0, PT, RZ, RZ, PT, P3 ;  /* 0x000000ffff00720c */ /* 0x000fda0003f05330 */
[----:B------:R-:W-:Y:S05]  /*0350*/  @!P0 BRA `(.L_x_22) ;  /* 0x0000000000c08947 */ /* 0x000fea0003800000 */
[----:B------:R-:W-:Y:S01]  /*0360*/  SHF.R.U64 R16, R10, 0x3, R19 ;  /* 0x000000030a107819 */ /* 0x000fe20000001213 */
[----:B------:R-:W0:Y:S01]  /*0370*/  LDCU.64 UR6, c[0x0][0x388] ;  /* 0x00007100ff0677ac */ /* 0x000e220008000a00 */
[----:B------:R-:W-:Y:S01]  /*0380*/  BSSY.RECONVERGENT B1, `(.L_x_23) ;  /* 0x000002c000017945 */ /* 0x000fe20003800200 */
[----:B------:R-:W-:Y:S02]  /*0390*/  IMAD.MOV.U32 R8, RZ, RZ, RZ ;  /* 0x000000ffff087224 */ /* 0x000fe400078e00ff */
[----:B------:R-:W-:Y:S02]  /*03a0*/  VIADD R16, R16, 0x1 ;  /* 0x0000000110107836 */ /* 0x000fe40000000000 */
[----:B------:R-:W-:Y:S02]  /*03b0*/  IMAD.MOV.U32 R12, RZ, RZ, R4 ;  /* 0x000000ffff0c7224 */ /* 0x000fe400078e0004 */
[----:B------:R-:W-:Y:S01]  /*03c0*/  IMAD.MOV.U32 R13, RZ, RZ, R5 ;  /* 0x000000ffff0d7224 */ /* 0x000fe200078e0005 */
[----:B------:R-:W-:-:S04]  /*03d0*/  LOP3.LUT R16, R16, 0x3, RZ, 0xc0, !PT ;  /* 0x0000000310107812 */ /* 0x000fc800078ec0ff */
[----:B------:R-:W-:Y:S01]  /*03e0*/  IADD3 R16, P0, PT, RZ, -R16, RZ ;  /* 0x80000010ff107210 */ /* 0x000fe20007f1e0ff */
[----:B0-----:R-:W-:Y:S02]  /*03f0*/  IMAD.U32 R14, RZ, RZ, UR6 ;  /* 0x00000006ff0e7e24 */ /* 0x001fe4000f8e00ff */
[----:B------:R-:W-:Y:S02]  /*0400*/  IMAD.U32 R15, RZ, RZ, UR7 ;  /* 0x00000007ff0f7e24 */ /* 0x000fe4000f8e00ff */
[----:B------:R-:W-:-:S08]  /*0410*/  IMAD.X R25, RZ, RZ, -0x1, P0 ;  /* 0xffffffffff197424 */ /* 0x000fd000000e06ff */
.L_x_24:
[----:B------:R-:W2:Y:S04]  /*0420*/  LDG.E.U16 R23, desc[UR4][R12.64] ;  /* 0x000000040c177981 */ /* 0x000ea8000c1e1500 */
[----:B------:R-:W3:Y:S04]  /*0430*/  LDG.E.U16 R24, desc[UR4][R14.64] ;  /* 0x000000040e187981 */ /* 0x000ee8000c1e1500 */
[----:B------:R-:W4:Y:S04]  /*0440*/  LDG.E.U16 R26, desc[UR4][R12.64+0x2] ;  /* 0x000002040c1a7981 */ /* 0x000f28000c1e1500 */
[----:B------:R-:W5:Y:S04]  /*0450*/  LDG.E.U16 R22, desc[UR4][R14.64+0x2] ;  /* 0x000002040e167981 */ /* 0x000f68000c1e1500 */
[----:B------:R-:W5:Y:S04]  /*0460*/  LDG.E.U16 R17, desc[UR4][R12.64+0x4] ;  /* 0x000004040c117981 */ /* 0x000f68000c1e1500 */
[----:B------:R-:W5:Y:S04]  /*0470*/  LDG.E.U16 R18, desc[UR4][R14.64+0x4] ;  /* 0x000004040e127981 */ /* 0x000f68000c1e1500 */
[----:B------:R0:W5:Y:S04]  /*0480*/  LDG.E.U16 R20, desc[UR4][R12.64+0x6] ;  /* 0x000006040c147981 */ /* 0x000168000c1e1500 */
[----:B------:R1:W5:Y:S01]  /*0490*/  LDG.E.U16 R21, desc[UR4][R14.64+0x6] ;  /* 0x000006040e157981 */ /* 0x000362000c1e1500 */
[----:B------:R-:W-:-:S05]  /*04a0*/  IADD3 R16, P0, PT, R16, 0x1, RZ ;  /* 0x0000000110107810 */ /* 0x000fca0007f1e0ff */
[----:B------:R-:W-:Y:S01]  /*04b0*/  IMAD.X R25, RZ, RZ, R25, P0 ;  /* 0x000000ffff197224 */ /* 0x000fe200000e0619 */
[----:B------:R-:W-:Y:S02]  /*04c0*/  ISETP.NE.U32.AND P0, PT, R16, RZ, PT ;  /* 0x000000ff1000720c */ /* 0x000fe40003f05070 */
[----:B0-----:R-:W-:Y:S02]  /*04d0*/  IADD3 R12, P1, PT, R12, 0x8, RZ ;  /* 0x000000080c0c7810 */ /* 0x001fe40007f3e0ff */
[----:B------:R-:W-:Y:S02]  /*04e0*/  ISETP.NE.AND.EX P0, PT, R25, RZ, PT, P0 ;  /* 0x000000ff1900720c */ /* 0x000fe40003f05300 */
[----:B-1----:R-:W-:-:S05]  /*04f0*/  IADD3 R14, P2, PT, R14, 0x8, RZ ;  /* 0x000000080e0e7810 */ /* 0x002fca0007f5e0ff */
[----:B------:R-:W-:Y:S01]  /*0500*/  IMAD.X R15, RZ, RZ, R15, P2 ;  /* 0x000000ffff0f7224 */ /* 0x000fe200010e060f */
[----:B--2---:R-:W-:Y:S02]  /*0510*/  I2FP.F32.U32 R23, R23 ;  /* 0x0000001700177245 */ /* 0x004fe40000201000 */
[----:B---3--:R-:W-:Y:S02]  /*0520*/  I2FP.F32.U32 R24, R24 ;  /* 0x0000001800187245 */ /* 0x008fe40000201000 */
[----:B----4-:R-:W-:-:S03]  /*0530*/  I2FP.F32.U32 R26, R26 ;  /* 0x0000001a001a7245 */ /* 0x010fc60000201000 */
[----:B------:R-:W-:Y:S01]  /*0540*/  FADD R23, R23, -R24 ;  /* 0x8000001817177221 */ /* 0x000fe20000000000 */
[----:B-----5:R-:W-:-:S03]  /*0550*/  I2FP.F32.U32 R27, R22 ;  /* 0x00000016001b7245 */ /* 0x020fc60000201000 */
[----:B------:R-:W-:Y:S01]  /*0560*/  FFMA R8, R23, R23, R8 ;  /* 0x0000001717087223 */ /* 0x000fe20000000008 */
[----:B------:R-:W-:Y:S01]  /*0570*/  I2FP.F32.U32 R17, R17 ;  /* 0x0000001100117245 */ /* 0x000fe20000201000 */
[----:B------:R-:W-:Y:S01]  /*0580*/  FADD R27, R26, -R27 ;  /* 0x8000001b1a1b7221 */ /* 0x000fe20000000000 */
[----:B------:R-:W-:-:S03]  /*0590*/  I2FP.F32.U32 R18, R18 ;  /* 0x0000001200127245 */ /* 0x000fc60000201000 */
[----:B------:R-:W-:Y:S01]  /*05a0*/  FFMA R8, R27, R27, R8 ;  /* 0x0000001b1b087223 */ /* 0x000fe20000000008 */
[----:B------:R-:W-:Y:S01]  /*05b0*/  I2FP.F32.U32 R20, R20 ;  /* 0x0000001400147245 */ /* 0x000fe20000201000 */
[----:B------:R-:W-:Y:S01]  /*05c0*/  FADD R17, R17, -R18 ;  /* 0x8000001211117221 */ /* 0x000fe20000000000 */
[----:B------:R-:W-:-:S03]  /*05d0*/  I2FP.F32.U32 R21, R21 ;  /* 0x0000001500157245 */ /* 0x000fc60000201000 */
[----:B------:R-:W-:Y:S01]  /*05e0*/  FFMA R8, R17, R17, R8 ;  /* 0x0000001111087223 */ /* 0x000fe20000000008 */
[----:B------:R-:W-:Y:S02]  /*05f0*/  IMAD.X R17, RZ, RZ, R13, P1 ;  /* 0x000000ffff117224 */ /* 0x000fe400008e060d */
[----:B------:R-:W-:Y:S02]  /*0600*/  FADD R21, R20, -R21 ;  /* 0x8000001514157221 */ /* 0x000fe40000000000 */
[----:B------:R-:W-:Y:S02]  /*0610*/  IMAD.MOV.U32 R13, RZ, RZ, R17 ;  /* 0x000000ffff0d7224 */ /* 0x000fe400078e0011 */
[----:B------:R-:W-:Y:S01]  /*0620*/  FFMA R8, R21, R21, R8 ;  /* 0x0000001515087223 */ /* 0x000fe20000000008 */
[----:B------:R-:W-:Y:S06]  /*0630*/  @P0 BRA `(.L_x_24) ;  /* 0xfffffffc00780947 */ /* 0x000fec000383ffff */
[----:B------:R-:W-:Y:S05]  /*0640*/  BSYNC.RECONVERGENT B1 ;  /* 0x0000000000017941 */ /* 0x000fea0003800200 */
.L_x_23:
[----:B------:R-:W-:-:S07]  /*0650*/  IMAD.MOV.U32 R16, RZ, RZ, R12 ;  /* 0x000000ffff107224 */ /* 0x000fce00078e000c */
.L_x_22:
[----:B------:R-:W-:Y:S05]  /*0660*/  BSYNC.RECONVERGENT B0 ;  /* 0x0000000000007941 */ /* 0x000fea0003800200 */
.L_x_21:
[----:B------:R-:W-:Y:S01]  /*0670*/  ISETP.GE.U32.AND P0, PT, R10, 0x18, PT ;  /* 0x000000180a00780c */ /* 0x000fe20003f06070 */
[----:B------:R-:W-:Y:S01]  /*0680*/  BSSY.RECONVERGENT B0, `(.L_x_20) ;  /* 0x0000072000007945 */ /* 0x000fe20003800200 */
[----:B------:R-:W-:Y:S02]  /*0690*/  IMAD.MOV.U32 R12, RZ, RZ, R16 ;  /* 0x000000ffff0c7224 */ /* 0x000fe400078e0010 */
[----:B------:R-:W-:Y:S01]  /*06a0*/  ISETP.GE.U32.AND.EX P0, PT, R19, RZ, PT, P0 ;  /* 0x000000ff1300720c */ /* 0x000fe20003f06100 */
[----:B------:R-:W-:-:S12]  /*06b0*/  IMAD.MOV.U32 R13, RZ, RZ, R17 ;  /* 0x000000ffff0d7224 */ /* 0x000fd800078e0011 */
[----:B------:R-:W-:Y:S05]  /*06c0*/  @!P0 BRA `(.L_x_25) ;  /* 0x0000000400b48947 */ /* 0x000fea0003800000 */
[----:B------:R-:W-:Y:S01]  /*06d0*/  BSSY.RECONVERGENT B1, `(.L_x_25) ;  /* 0x000006c000017945 */ /* 0x000fe20003800200 */
[----:B------:R-:W-:Y:S02]  /*06e0*/  IMAD.MOV.U32 R12, RZ, RZ, R16 ;  /* 0x000000ffff0c7224 */ /* 0x000fe400078e0010 */
[----:B------:R-:W-:-:S07]  /*06f0*/  IMAD.MOV.U32 R13, RZ, RZ, R17 ;  /* 0x000000ffff0d7224 */ /* 0x000fce00078e0011 */
.L_x_26:
[----:B------:R-:W2:Y:S04]  /*0700*/  LDG.E.U16 R19, desc[UR4][R12.64] ;  /* 0x000000040c137981 */ /* 0x000ea8000c1e1500 */
[----:B------:R-:W3:Y:S04]  /*0710*/  LDG.E.U16 R26, desc[UR4][R14.64] ;  /* 0x000000040e1a7981 */ /* 0x000ee8000c1e1500 */
[----:B------:R-:W4:Y:S04]  /*0720*/  LDG.E.U16 R20, desc[UR4][R12.64+0x2] ;  /* 0x000002040c147981 */ /* 0x000f28000c1e1500 */
[----:B------:R-:W5:Y:S04]  /*0730*/  LDG.E.U16 R21, desc[UR4][R14.64+0x2] ;  /* 0x000002040e157981 */ /* 0x000f68000c1e1500 */
[----:B------:R-:W5:Y:S04]  /*0740*/  LDG.E.U16 R22, desc[UR4][R12.64+0x4] ;  /* 0x000004040c167981 */ /* 0x000f68000c1e1500 */
[----:B------:R-:W5:Y:S04]  /*0750*/  LDG.E.U16 R23, desc[UR4][R14.64+0x4] ;  /* 0x000004040e177981 */ /* 0x000f68000c1e1500 */
[----:B------:R-:W5:Y:S04]  /*0760*/  LDG.E.U16 R24, desc[UR4][R12.64+0x6] ;  /* 0x000006040c187981 */ /* 0x000f68000c1e1500 */
[----:B------:R-:W5:Y:S04]  /*0770*/  LDG.E.U16 R25, desc[UR4][R14.64+0x6] ;  /* 0x000006040e197981 */ /* 0x000f68000c1e1500 */
[----:B------:R-:W5:Y:S04]  /*0780*/  LDG.E.U16 R10, desc[UR4][R12.64+0x8] ;  /* 0x000008040c0a7981 */ /* 0x000f68000c1e1500 */
[----:B------:R-:W5:Y:S01]  /*0790*/  LDG.E.U16 R18, desc[UR4][R14.64+0x8] ;  /* 0x000008040e127981 */ /* 0x000f62000c1e1500 */
[----:B--2---:R-:W-:-:S02]  /*07a0*/  I2FP.F32.U32 R19, R19 ;  /* 0x0000001300137245 */ /* 0x004fc40000201000 */
[----:B---3--:R-:W-:-:S05]  /*07b0*/  I2FP.F32.U32 R26, R26 ;  /* 0x0000001a001a7245 */ /* 0x008fca0000201000 */
[----:B------:R-:W-:-:S04]  /*07c0*/  FADD R19, R19, -R26 ;  /* 0x8000001a13137221 */ /* 0x000fc80000000000 */
[----:B------:R-:W-:Y:S02]  /*07d0*/  FFMA R26, R19, R19, R8 ;  /* 0x00000013131a7223 */ /* 0x000fe40000000008 */
[----:B------:R-:W2:Y:S04]  /*07e0*/  LDG.E.U16 R19, desc[UR4][R12.64+0xa] ;  /* 0x00000a040c137981 */ /* 0x000ea8000c1e1500 */
[----:B------:R-:W3:Y:S01]  /*07f0*/  LDG.E.U16 R8, desc[UR4][R14.64+0xa] ;  /* 0x00000a040e087981 */ /* 0x000ee2000c1e1500 */
[----:B----4-:R-:W-:Y:S02]  /*0800*/  I2FP.F32.U32 R20, R20 ;  /* 0x0000001400147245 */ /* 0x010fe40000201000 */
[----:B-----5:R-:W-:Y:S02]  /*0810*/  I2FP.F32.U32 R21, R21 ;  /* 0x0000001500157245 */ /* 0x020fe40000201000 */
[----:B------:R-:W-:-:S02]  /*0820*/  I2FP.F32.U32 R22, R22 ;  /* 0x0000001600167245 */ /* 0x000fc40000201000 */
[----:B------:R-:W-:Y:S01]  /*0830*/  I2FP.F32.U32 R23, R23 ;  /* 0x0000001700177245 */ /* 0x000fe20000201000 */
[----:B------:R-:W-:Y:S01]  /*0840*/  FADD R21, R20, -R21 ;  /* 0x8000001514157221 */ /* 0x000fe20000000000 */
[----:B------:R-:W-:Y:S01]  /*0850*/  I2FP.F32.U32 R24, R24 ;  /* 0x0000001800187245 */ /* 0x000fe20000201000 */
[----:B------:R-:W4:Y:S01]  /*0860*/  LDG.E.U16 R20, desc[UR4][R14.64+0xc] ;  /* 0x00000c040e147981 */ /* 0x000f22000c1e1500 */
[----:B------:R-:W-:Y:S01]  /*0870*/  I2FP.F32.U32 R25, R25 ;  /* 0x0000001900197245 */ /* 0x000fe20000201000 */
[----:B------:R-:W-:Y:S01]  /*0880*/  FADD R23, R22, -R23 ;  /* 0x8000001716177221 */ /* 0x000fe20000000000 */
[----:B------:R-:W-:Y:S01]  /*0890*/  FFMA R26, R21, R21, R26 ;  /* 0x00000015151a7223 */ /* 0x000fe2000000001a */
[----:B------:R-:W5:Y:S04]  /*08a0*/  LDG.E.U16 R22, desc[UR4][R12.64+0xe] ;  /* 0x00000e040c167981 */ /* 0x000f68000c1e1500 */
[----:B------:R-:W5:Y:S01]  /*08b0*/  LDG.E.U16 R21, desc[UR4][R12.64+0xc] ;  /* 0x00000c040c157981 */ /* 0x000f62000c1e1500 */
[----:B------:R-:W-:Y:S01]  /*08c0*/  FFMA R26, R23, R23, R26 ;  /* 0x00000017171a7223 */ /* 0x000fe2000000001a */
[----:B------:R-:W-:-:S02]  /*08d0*/  FADD R25, R24, -R25 ;  /* 0x8000001918197221 */ /* 0x000fc40000000000 */
[----:B------:R-:W5:Y:S01]  /*08e0*/  LDG.E.U16 R23, desc[UR4][R14.64+0xe] ;  /* 0x00000e040e177981 */ /* 0x000f62000c1e1500 */
[----:B------:R-:W-:Y:S01]  /*08f0*/  I2FP.F32.U32 R10, R10 ;  /* 0x0000000a000a7245 */ /* 0x000fe20000201000 */
[----:B------:R-:W-:Y:S01]  /*0900*/  FFMA R26, R25, R25, R26 ;  /* 0x00000019191a7223 */ /* 0x000fe2000000001a */
[----:B------:R-:W-:Y:S01]  /*0910*/  I2FP.F32.U32 R27, R18 ;  /* 0x00000012001b7245 */ /* 0x000fe20000201000 */
[----:B------:R-:W5:Y:S04]  /*0920*/  LDG.E.U16 R24, desc[UR4][R12.64+0x10] ;  /* 0x000010040c187981 */ /* 0x000f68000c1e1500 */
[----:B------:R-:W5:Y:S01]  /*0930*/  LDG.E.U16 R25, desc[UR4][R14.64+0x10] ;  /* 0x000010040e197981 */ /* 0x000f62000c1e1500 */
[----:B------:R-:W-:-:S03]  /*0940*/  FADD R27, R10, -R27 ;  /* 0x8000001b0a1b7221 */ /* 0x000fc60000000000 */
[----:B------:R-:W5:Y:S04]  /*0950*/  LDG.E.U16 R10, desc[UR4][R12.64+0x12] ;  /* 0x000012040c0a7981 */ /* 0x000f68000c1e1500 */
[----:B------:R-:W5:Y:S01]  /*0960*/  LDG.E.U16 R18, desc[UR4][R14.64+0x12] ;  /* 0x000012040e127981 */ /* 0x000f62000c1e1500 */
[----:B------:R-:W-:Y:S01]  /*0970*/  FFMA R26, R27, R27, R26 ;  /* 0x0000001b1b1a7223 */ /* 0x000fe2000000001a */
[----:B--2---:R-:W-:Y:S02]  /*0980*/  I2FP.F32.U32 R19, R19 ;  /* 0x0000001300137245 */ /* 0x004fe40000201000 */
[----:B---3--:R-:W-:-:S05]  /*0990*/  I2FP.F32.U32 R8, R8 ;  /* 0x0000000800087245 */ /* 0x008fca0000201000 */
[----:B------:R-:W-:Y:S02]  /*09a0*/  FADD R19, R19, -R8 ;  /* 0x8000000813137221 */ /* 0x000fe40000000000 */
[----:B------:R-:W2:Y:S02]  /*09b0*/  LDG.E.U16 R8, desc[UR4][R12.64+0x14] ;  /* 0x000014040c087981 */ /* 0x000ea4000c1e1500 */
[----:B------:R-:W-:Y:S02]  /*09c0*/  FFMA R26, R19, R19, R26 ;  /* 0x00000013131a7223 */ /* 0x000fe4000000001a */
[----:B------:R-:W3:Y:S01]  /*09d0*/  LDG.E.U16 R19, desc[UR4][R14.64+0x14] ;  /* 0x000014040e137981 */ /* 0x000ee2000c1e1500 */
[----:B----4-:R-:W-:Y:S02]  /*09e0*/  I2FP.F32.U32 R20, R20 ;  /* 0x0000001400147245 */ /* 0x010fe40000201000 */
[----:B-----5:R-:W-:Y:S02]  /*09f0*/  I2FP.F32.U32 R22, R22 ;  /* 0x0000001600167245 */ /* 0x020fe40000201000 */
[----:B------:R-:W-:-:S02]  /*0a00*/  I2FP.F32.U32 R21, R21 ;  /* 0x0000001500157245 */ /* 0x000fc40000201000 */
[----:B------:R-:W-:-:S03]  /*0a10*/  I2FP.F32.U32 R23, R23 ;  /* 0x0000001700177245 */ /* 0x000fc60000201000 */
[----:B------:R-:W-:Y:S02]  /*0a20*/  FADD R21, R21, -R20 ;  /* 0x8000001415157221 */ /* 0x000fe40000000000 */
[----:B------:R-:W4:Y:S01]  /*0a30*/  LDG.E.U16 R20, desc[UR4][R12.64+0x16] ;  /* 0x000016040c147981 */ /* 0x000f22000c1e1500 */
[----:B------:R-:W-:Y:S01]  /*0a40*/  I2FP.F32.U32 R24, R24 ;  /* 0x0000001800187245 */ /* 0x000fe20000201000 */
[----:B------:R-:W-:Y:S01]  /*0a50*/  FFMA R26, R21, R21, R26 ;  /* 0x00000015151a7223 */ /* 0x000fe2000000001a */
[----:B------:R-:W-:Y:S01]  /*0a60*/  FADD R23, R22, -R23 ;  /* 0x8000001716177221 */ /* 0x000fe20000000000 */
[----:B------:R-:W5:Y:S01]  /*0a70*/  LDG.E.U16 R21, desc[UR4][R14.64+0x16] ;  /* 0x000016040e157981 */ /* 0x000f62000c1e1500 */
[----:B------:R-:W-:Y:S02]  /*0a80*/  I2FP.F32.U32 R25, R25 ;  /* 0x0000001900197245 */ /* 0x000fe40000201000 */
[----:B------:R-:W-:Y:S01]  /*0a90*/  FFMA R26, R23, R23, R26 ;  /* 0x00000017171a7223 */ /* 0x000fe2000000001a */
[----:B------:R-:W5:Y:S01]  /*0aa0*/  LDG.E.U16 R22, desc[UR4][R12.64+0x18] ;  /* 0x000018040c167981 */ /* 0x000f62000c1e1500 */
[----:B------:R-:W-:Y:S01]  /*0ab0*/  I2FP.F32.U32 R23, R10 ;  /* 0x0000000a00177245 */ /* 0x000fe20000201000 */
[----:B------:R-:W-:-:S02]  /*0ac0*/  FADD R25, R24, -R25 ;  /* 0x8000001918197221 */ /* 0x000fc40000000000 */
[----:B------:R-:W5:Y:S01]  /*0ad0*/  LDG.E.U16 R10, desc[UR4][R14.64+0x18] ;  /* 0x000018040e0a7981 */ /* 0x000f62000c1e1500 */
[----:B------:R-:W-:Y:S01]  /*0ae0*/  I2FP.F32.U32 R18, R18 ;  /* 0x0000001200127245 */ /* 0x000fe20000201000 */
[----:B------:R-:W-:-:S04]  /*0af0*/  FFMA R26, R25, R25, R26 ;  /* 0x00000019191a7223 */ /* 0x000fc8000000001a */
[----:B------:R-:W-:Y:S02]  /*0b00*/  FADD R25, R23, -R18 ;  /* 0x8000001217197221 */ /* 0x000fe40000000000 */
[----:B------:R-:W5:Y:S02]  /*0b10*/  LDG.E.U16 R18, desc[UR4][R12.64+0x1a] ;  /* 0x00001a040c127981 */ /* 0x000f64000c1e1500 */
[----:B------:R-:W-:Y:S02]  /*0b20*/  FFMA R26, R25, R25, R26 ;  /* 0x00000019191a7223 */ /* 0x000fe4000000001a */
[----:B------:R-:W5:Y:S01]  /*0b30*/  LDG.E.U16 R23, desc[UR4][R14.64+0x1a] ;  /* 0x00001a040e177981 */ /* 0x000f62000c1e1500 */
[----:B--2---:R-:W-:-:S03]  /*0b40*/  I2FP.F32.U32 R24, R8 ;  /* 0x0000000800187245 */ /* 0x004fc60000201000 */
[----:B------:R-:W2:Y:S01]  /*0b50*/  LDG.E.U16 R8, desc[UR4][R14.64+0x1c] ;  /* 0x00001c040e087981 */ /* 0x000ea2000c1e1500 */
[----:B---3--:R-:W-:-:S03]  /*0b60*/  I2FP.F32.U32 R25, R19 ;  /* 0x0000001300197245 */ /* 0x008fc60000201000 */
[----:B------:R-:W3:Y:S02]  /*0b70*/  LDG.E.U16 R19, desc[UR4][R12.64+0x1c] ;  /* 0x00001c040c137981 */ /* 0x000ee4000c1e1500 */
[----:B------:R-:W-:Y:S02]  /*0b80*/  FADD R25, R24, -R25 ;  /* 0x8000001918197221 */ /* 0x000fe40000000000 */
[----:B------:R-:W3:Y:S02]  /*0b90*/  LDG.E.U16 R24, desc[UR4][R14.64+0x1e] ;  /* 0x00001e040e187981 */ /* 0x000ee4000c1e1500 */
[----:B------:R-:W-:Y:S02]  /*0ba0*/  FFMA R26, R25, R25, R26 ;  /* 0x00000019191a7223 */ /* 0x000fe4000000001a */
[----:B------:R0:W3:Y:S01]  /*0bb0*/  LDG.E.U16 R25, desc[UR4][R12.64+0x1e] ;  /* 0x00001e040c197981 */ /* 0x0000e2000c1e1500 */
[----:B------:R-:W-:Y:S02]  /*0bc0*/  IADD3 R16, P0, PT, R16, 0x20, RZ ;  /* 0x0000002010107810 */ /* 0x000fe40007f1e0ff */
[----:B----4-:R-:W-:-:S02]  /*0bd0*/  I2FP.F32.U32 R20, R20 ;  /* 0x0000001400147245 */ /* 0x010fc40000201000 */
[----:B-----5:R-:W-:Y:S01]  /*0be0*/  I2FP.F32.U32 R21, R21 ;  /* 0x0000001500157245 */ /* 0x020fe20000201000 */
[----:B------:R-:W-:Y:S01]  /*0bf0*/  IMAD.X R17, RZ, RZ, R17, P0 ;  /* 0x000000ffff117224 */ /* 0x000fe200000e0611 */
[----:B------:R-:W-:Y:S02]  /*0c00*/  ISETP.GE.U32.AND P0, PT, R16, R6, PT ;  /* 0x000000061000720c */ /* 0x000fe40003f06070 */
[----:B------:R-:W-:Y:S01]  /*0c10*/  I2FP.F32.U32 R22, R22 ;  /* 0x0000001600167245 */ /* 0x000fe20000201000 */
[----:B------:R-:W-:Y:S01]  /*0c20*/  FADD R21, R20, -R21 ;  /* 0x8000001514157221 */ /* 0x000fe20000000000 */
[----:B------:R-:W-:-:S03]  /*0c30*/  I2FP.F32.U32 R27, R10 ;  /* 0x0000000a001b7245 */ /* 0x000fc60000201000 */
[----:B------:R-:W-:Y:S01]  /*0c40*/  FFMA R26, R21, R21, R26 ;  /* 0x00000015151a7223 */ /* 0x000fe2000000001a */
[----:B------:R-:W-:Y:S01]  /*0c50*/  ISETP.GE.U32.AND.EX P0, PT, R17, R7, PT, P0 ;  /* 0x000000071100720c */ /* 0x000fe20003f06100 */
[----:B------:R-:W-:Y:S01]  /*0c60*/  FADD R27, R22, -R27 ;  /* 0x8000001b161b7221 */ /* 0x000fe20000000000 */
[----:B------:R-:W-:Y:S02]  /*0c70*/  I2FP.F32.U32 R18, R18 ;  /* 0x0000001200127245 */ /* 0x000fe40000201000 */
[----:B------:R-:W-:Y:S01]  /*0c80*/  I2FP.F32.U32 R23, R23 ;  /* 0x0000001700177245 */ /* 0x000fe20000201000 */
[----:B------:R-:W-:Y:S01]  /*0c90*/  FFMA R26, R27, R27, R26 ;  /* 0x0000001b1b1a7223 */ /* 0x000fe2000000001a */
[----:B0-----:R-:W-:-:S03]  /*0ca0*/  IADD3 R12, P1, PT, R12, 0x20, RZ ;  /* 0x000000200c0c7810 */ /* 0x001fc60007f3e0ff */
[----:B------:R-:W-:Y:S02]  /*0cb0*/  FADD R23, R18, -R23 ;  /* 0x8000001712177221 */ /* 0x000fe40000000000 */
[----:B------:R-:W-:Y:S02]  /*0cc0*/  IMAD.X R13, RZ, RZ, R13, P1 ;  /* 0x000000ffff0d7224 */ /* 0x000fe400008e060d */
[----:B------:R-:W-:Y:S01]  /*0cd0*/  FFMA R26, R23, R23, R26 ;  /* 0x00000017171a7223 */ /* 0x000fe2000000001a */
[----:B------:R-:W-:-:S05]  /*0ce0*/  IADD3 R14, P1, PT, R14, 0x20, RZ ;  /* 0x000000200e0e7810 */ /* 0x000fca0007f3e0ff */
[----:B------:R-:W-:Y:S01]  /*0cf0*/  IMAD.X R15, RZ, RZ, R15, P1 ;  /* 0x000000ffff0f7224 */ /* 0x000fe200008e060f */
[----:B--2---:R-:W-:Y:S02]  /*0d00*/  I2FP.F32.U32 R8, R8 ;  /* 0x0000000800087245 */ /* 0x004fe40000201000 */
[----:B---3--:R-:W-:Y:S02]  /*0d10*/  I2FP.F32.U32 R19, R19 ;  /* 0x0000001300137245 */ /* 0x008fe40000201000 */
[----:B------:R-:W-:-:S03]  /*0d20*/  I2FP.F32.U32 R24, R24 ;  /* 0x0000001800187245 */ /* 0x000fc60000201000 */
[----:B------:R-:W-:Y:S01]  /*0d30*/  FADD R19, R19, -R8 ;  /* 0x8000000813137221 */ /* 0x000fe20000000000 */
[----:B------:R-:W-:-:S03]  /*0d40*/  I2FP.F32.U32 R25, R25 ;  /* 0x0000001900197245 */ /* 0x000fc60000201000 */
[----:B------:R-:W-:Y:S02]  /*0d50*/  FFMA R26, R19, R19, R26 ;  /* 0x00000013131a7223 */ /* 0x000fe4000000001a */
[----:B------:R-:W-:-:S04]  /*0d60*/  FADD R25, R25, -R24 ;  /* 0x8000001819197221 */ /* 0x000fc80000000000 */
[----:B------:R-:W-:Y:S01]  /*0d70*/  FFMA R8, R25, R25, R26 ;  /* 0x0000001919087223 */ /* 0x000fe2000000001a */
[----:B------:R-:W-:Y:S06]  /*0d80*/  @!P0 BRA `(.L_x_26) ;  /* 0xfffffff8005c8947 */ /* 0x000fec000383ffff */
[----:B------:R-:W-:Y:S05]  /*0d90*/  BSYNC.RECONVERGENT B1 ;  /* 0x0000000000017941 */ /* 0x000fea0003800200 */
.L_x_25:
[----:B------:R-:W-:Y:S05]  /*0da0*/  BSYNC.RECONVERGENT B0 ;  /* 0x0000000000007941 */ /* 0x000fea0003800200 */
.L_x_20:
        /* <DEDUP_REMOVED lines=9> */
[----:B------:R-:W-:Y:S01]  /*0e40*/  LOP3.LUT R6, RZ, R12, RZ, 0x33, !PT ;  /* 0x0000000cff067212 */ /* 0x000fe200078e33ff */
[----:B------:R-:W-:Y:S01]  /*0e50*/  IMAD.X R11, R3, 0x1, R11, P0 ;  /* 0x00000001030b7824 */ /* 0x000fe200000e060b */
[C---:B------:R-:W-:Y:S01]  /*0e60*/  LEA R3, P0, R10.reuse, UR8, 0x1 ;  /* 0x000000080a037c11 */ /* 0x040fe2000f8008ff */
[----:B------:R-:W-:Y:S01]  /*0e70*/  IMAD.X R9, RZ, RZ, R13, P1 ;  /* 0x000000ffff097224 */ /* 0x000fe200008e060d */
[----:B------:R-:W-:Y:S02]  /*0e80*/  LOP3.LUT R5, RZ, R13, RZ, 0x33, !PT ;  /* 0x0000000dff057212 */ /* 0x000fe400078e33ff */
[----:B------:R-:W-:-:S02]  /*0e90*/  LEA.HI.X R10, R10, UR9, R11, 0x1, P0 ;  /* 0x000000090a0a7c11 */ /* 0x000fc400080f0c0b */
[----:B------:R-:W-:-:S04]  /*0ea0*/  ISETP.GT.U32.AND P1, PT, R3, R2, PT ;  /* 0x000000020300720c */ /* 0x000fc80003f24070 */
[----:B------:R-:W-:-:S04]  /*0eb0*/  ISETP.GT.U32.AND.EX P1, PT, R10, R9, PT, P1 ;  /* 0x000000090a00720c */ /* 0x000fc80003f24110 */
[----:B------:R-:W-:-:S04]  /*0ec0*/  SEL R3, R3, R2, P1 ;  /* 0x0000000203037207 */ /* 0x000fc80000800000 */
[----:B------:R-:W-:-:S04]  /*0ed0*/  IADD3 R6, P2, PT, R6, R3, RZ ;  /* 0x0000000306067210 */ /* 0x000fc80007f5e0ff */
[----:B------:R-:W-:-:S04]  /*0ee0*/  LOP3.LUT R2, R6, 0x6, RZ, 0xc0, !PT ;  /* 0x0000000606027812 */ /* 0x000fc800078ec0ff */
[----:B------:R-:W-:Y:S02]  /*0ef0*/  ISETP.NE.U32.AND P0, PT, R2, 0x6, PT ;  /* 0x000000060200780c */ /* 0x000fe40003f05070 */
[----:B------:R-:W-:Y:S02]  /*0f00*/  SEL R2, R10, R9, P1 ;  /* 0x000000090a027207 */ /* 0x000fe40000800000 */
[----:B------:R-:W-:-:S03]  /*0f10*/  ISETP.NE.AND.EX P0, PT, RZ, RZ, PT, P0 ;  /* 0x000000ffff00720c */ /* 0x000fc60003f05300 */
[----:B------:R-:W-:-:S10]  /*0f20*/  IMAD.X R5, R5, 0x1, R2, P2 ;  /* 0x0000000105057824 */ /* 0x000fd400010e0602 */
[----:B------:R-:W-:Y:S05]  /*0f30*/  @!P0 BRA `(.L_x_30) ;  /* 0x0000000000808947 */ /* 0x000fea0003800000 */
[----:B------:R-:W-:Y:S01]  /*0f40*/  SHF.R.U64 R18, R6, 0x1, R5 ;  /* 0x0000000106127819 */ /* 0x000fe20000001205 */
[----:B------:R-:W-:Y:S01]  /*0f50*/  BSSY.RECONVERGENT B2, `(.L_x_31) ;  /* 0x000001c000027945 */ /* 0x000fe20003800200 */
[----:B------:R-:W-:Y:S02]  /*0f60*/  IMAD.MOV.U32 R2, RZ, RZ, R14 ;  /* 0x000000ffff027224 */ /* 0x000fe400078e000e */
[----:B------:R-:W-:Y:S02]  /*0f70*/  IMAD.MOV.U32 R19, RZ, RZ, R15 ;  /* 0x000000ffff137224 */ /* 0x000fe400078e000f */
[----:B------:R-:W-:Y:S02]  /*0f80*/  VIADD R18, R18, 0x1 ;  /* 0x0000000112127836 */ /* 0x000fe40000000000 */
[----:B------:R-:W-:-:S03]  /*0f90*/  IMAD.MOV.U32 R20, RZ, RZ, RZ ;  /* 0x000000ffff147224 */ /* 0x000fc600078e00ff */
[----:B------:R-:W-:-:S07]  /*0fa0*/  LOP3.LUT R18, R18, 0x3, RZ, 0xc0, !PT ;  /* 0x0000000312127812 */ /* 0x000fce00078ec0ff */
.L_x_32:
[----:B------:R-:W-:Y:S01]  /*0fb0*/  IMAD.MOV.U32 R3, RZ, RZ, R19 ;  /* 0x000000ffff037224 */ /* 0x000fe200078e0013 */
[----:B------:R-:W2:Y:S05]  /*0fc0*/  LDG.E.U16 R9, desc[UR4][R12.64] ;  /* 0x000000040c097981 */ /* 0x000eaa000c1e1500 */
[----:B------:R0:W3:Y:S01]  /*0fd0*/  LDG.E.U16 R3, desc[UR4][R2.64] ;  /* 0x0000000402037981 */ /* 0x0000e2000c1e1500 */
[----:B------:R-:W-:Y:S02]  /*0fe0*/  IADD3 R18, P0, PT, R18, -0x1, RZ ;  /* 0xffffffff12127810 */ /* 0x000fe40007f1e0ff */
[----:B------:R-:W-:Y:S02]  /*0ff0*/  IADD3 R14, P2, PT, R2, 0x2, RZ ;  /* 0x00000002020e7810 */ /* 0x000fe40007f5e0ff */
[----:B------:R-:W-:-:S02]  /*1000*/  IADD3.X R20, PT, PT, R20, -0x1, RZ, P0, !PT ;  /* 0xffffffff14147810 */ /* 0x000fc400007fe4ff */
[----:B------:R-:W-:Y:S01]  /*1010*/  ISETP.NE.U32.AND P0, PT, R18, RZ, PT ;  /* 0x000000ff1200720c */ /* 0x000fe20003f05070 */
[----:B------:R-:W-:Y:S01]  /*1020*/  IMAD.X R15, RZ, RZ, R19, P2 ;  /* 0x000000ffff0f7224 */ /* 0x000fe200010e0613 */
[----:B------:R-:W-:Y:S01]  /*1030*/  IADD3 R16, P3, PT, R16, 0x2, RZ ;  /* 0x0000000210107810 */ /* 0x000fe20007f7e0ff */
[----:B0-----:R-:W-:Y:S01]  /*1040*/  IMAD.MOV.U32 R2, RZ, RZ, R14 ;  /* 0x000000ffff027224 */ /* 0x001fe200078e000e */
[----:B------:R-:W-:Y:S01]  /*1050*/  ISETP.NE.AND.EX P0, PT, R20, RZ, PT, P0 ;  /* 0x000000ff1400720c */ /* 0x000fe20003f05300 */
[----:B------:R-:W-:Y:S02]  /*1060*/  IMAD.MOV.U32 R19, RZ, RZ, R15 ;  /* 0x000000ffff137224 */ /* 0x000fe400078e000f */
[----:B------:R-:W-:Y:S01]  /*1070*/  IMAD.X R17, RZ, RZ, R17, P3 ;  /* 0x000000ffff117224 */ /* 0x000fe200018e0611 */
[----:B--2---:R-:W-:Y:S02]  /*1080*/  I2FP.F32.U32 R9, R9 ;  /* 0x0000000900097245 */ /* 0x004fe40000201000 */
[----:B---3--:R-:W-:-:S05]  /*1090*/  I2FP.F32.U32 R10, R3 ;  /* 0x00000003000a7245 */ /* 0x008fca0000201000 */
[----:B------:R-:W-:Y:S01]  /*10a0*/  FADD R9, R9, -R10 ;  /* 0x8000000a09097221 */ /* 0x000fe20000000000 */
[----:B------:R-:W-:-:S03]  /*10b0*/  IADD3 R10, P1, PT, R12, 0x2, RZ ;  /* 0x000000020c0a7810 */ /* 0x000fc60007f3e0ff */
[----:B------:R-:W-:Y:S02]  /*10c0*/  FFMA R8, R9, R9, R8 ;  /* 0x0000000909087223 */ /* 0x000fe40000000008 */
[----:B------:R-:W-:Y:S02]  /*10d0*/  IMAD.X R11, RZ, RZ, R13, P1 ;  /* 0x000000ffff0b7224 */ /* 0x000fe400008e060d */
[----:B------:R-:W-:Y:S02]  /*10e0*/  IMAD.MOV.U32 R12, RZ, RZ, R10 ;  /* 0x000000ffff0c7224 */ /* 0x000fe400078e000a */
[----:B------:R-:W-:Y:S01]  /*10f0*/  IMAD.MOV.U32 R13, RZ, RZ, R11 ;  /* 0x000000ffff0d7224 */ /* 0x000fe200078e000b */
[----:B------:R-:W-:Y:S06]  /*1100*/  @P0 BRA `(.L_x_32) ;  /* 0xfffffffc00a80947 */ /* 0x000fec000383ffff */
[----:B------:R-:W-:Y:S05]  /*1110*/  BSYNC.RECONVERGENT B2 ;  /* 0x0000000000027941 */ /* 0x000fea0003800200 */
.L_x_31:
[----:B------:R-:W-:Y:S02]  /*1120*/  IMAD.MOV.U32 R12, RZ, RZ, R10 ;  /* 0x000000ffff0c7224 */ /* 0x000fe400078e000a */
[----:B------:R-:W-:-:S07]  /*1130*/  IMAD.MOV.U32 R13, RZ, RZ, R11 ;  /* 0x000000ffff0d7224 */ /* 0x000fce00078e000b */
.L_x_30:
[----:B------:R-:W-:Y:S05]  /*1140*/  BSYNC.RECONVERGENT B1 ;  /* 0x0000000000017941 */ /* 0x000fea0003800200 */
.L_x_29:
        /* <DEDUP_REMOVED lines=16> */
[----:B------:R-:W-:-:S02]  /*1250*/  IADD3 R16, P1, PT, R16, 0x8, RZ ;  /* 0x0000000810107810 */ /* 0x000fc40007f3e0ff */
[----:B------:R-:W-:Y:S02]  /*1260*/  PLOP3.LUT P0, PT, PT, PT, PT, 0x8, 0x80 ;  /* 0x000000000080781c */ /* 0x000fe40003f0e170 */
[----:B0-----:R-:W-:Y:S01]  /*1270*/  IADD3 R12, P2, PT, R12, 0x8, RZ ;  /* 0x000000080c0c7810 */ /* 0x001fe20007f5e0ff */
[----:B------:R-:W-:Y:S01]  /*1280*/  IMAD.X R17, RZ, RZ, R17, P1 ;  /* 0x000000ffff117224 */ /* 0x000fe200008e0611 */
[----:B-1----:R-:W-:-:S03]  /*1290*/  IADD3 R14, P3, PT, R14, 0x8, RZ ;  /* 0x000000080e0e7810 */ /* 0x002fc60007f7e0ff */
[----:B------:R-:W-:Y:S02]  /*12a0*/  IMAD.X R13, RZ, RZ, R13, P2 ;  /* 0x000000ffff0d7224 */ /* 0x000fe400010e060d */
        /* <DEDUP_REMOVED lines=14> */
[----:B------:R-:W-:Y:S02]  /*1390*/  FFMA R3, R18, R18, R3 ;  /* 0x0000001212037223 */ /* 0x000fe40000000003 */
[----:B------:R-:W-:-:S04]  /*13a0*/  FADD R2, R19, -R2 ;  /* 0x8000000213027221 */ /* 0x000fc80000000000 */
[----:B------:R-:W-:-:S07]  /*13b0*/  FFMA R8, R2, R2, R3 ;  /* 0x0000000202087223 */ /* 0x000fce0000000003 */
.L_x_34:
[----:B------:R-:W-:Y:S05]  /*13c0*/  BSYNC.RECONVERGENT B1 ;  /* 0x0000000000017941 */ /* 0x000fea0003800200 */
.L_x_33:
[CC--:B------:R-:W-:Y:S01]  /*13d0*/  IADD3 R2, P3, PT, R7.reuse, -R16.reuse, RZ ;  /* 0x8000001007027210 */ /* 0x0c0fe20007f7e0ff */
[----:B------:R-:W-:Y:S01]  /*13e0*/  BSSY.RECONVERGENT B1, `(.L_x_35) ;  /* 0x0000073000017945 */ /* 0x000fe20003800200 */
[----:B------:R-:W-:Y:S02]  /*13f0*/  ISETP.GT.U32.AND P2, PT, R7, R16, PT ;  /* 0x000000100700720c */ /* 0x000fe40003f44070 */
[----:B------:R-:W-:Y:S01]  /*1400*/  ISETP.LE.U32.AND P1, PT, R2, 0x18, PT ;  /* 0x000000180200780c */ /* 0x000fe20003f23070 */
[C---:B------:R-:W-:Y:S01]  /*1410*/  IMAD.X R2, R4.reuse, 0x1, ~R17, P3 ;  /* 0x0000000104027824 */ /* 0x040fe200018e0e11 */
[----:B------:R-:W-:-:S04]  /*1420*/  ISETP.GT.U32.AND.EX P2, PT, R4, R17, PT, P2 ;  /* 0x000000110400720c */ /* 0x000fc80003f44120 */
[----:B------:R-:W-:-:S13]  /*1430*/  ISETP.LE.U32.OR.EX P1, PT, R2, RZ, !P2, P1 ;  /* 0x000000ff0200720c */ /* 0x000fda0005723510 */
[----:B------:R-:W-:Y:S05]  /*1440*/  @P1 BRA `(.L_x_36) ;  /* 0x0000000400b01947 */ /* 0x000fea0003800000 */
[----:B------:R-:W-:Y:S02]  /*1450*/  IADD3 R3, P1, PT, R7, -0x18, RZ ;  /* 0xffffffe807037810 */ /* 0x000fe40007f3e0ff */
[----:B------:R-:W-:Y:S02]  /*1460*/  PLOP3.LUT P0, PT, PT, PT, PT, 0x8, 0x80 ;  /* 0x000000000080781c */ /* 0x000fe40003f0e170 */
[----:B------:R-:W-:-:S11]  /*1470*/  IADD3.X R2, PT, PT, R4, -0x1, RZ, P1, !PT ;  /* 0xffffffff04027810 */ /* 0x000fd60000ffe4ff */
.L_x_37:
[----:B------:R-:W2:Y:S04]  /*1480*/  LDG.E.U16 R6, desc[UR4][R12.64] ;  /* 0x000000040c067981 */ /* 0x000ea8000c1e1500 */
[----:B------:R-:W3:Y:S04]  /*1490*/  LDG.E.U16 R10, desc[UR4][R14.64] ;  /* 0x000000040e0a7981 */ /* 0x000ee8000c1e1500 */
[----:B------:R-:W4:Y:S04]  /*14a0*/  LDG.E.U16 R5, desc[UR4][R12.64+0x2] ;  /* 0x000002040c057981 */ /* 0x000f28000c1e1500 */
[----:B------:R-:W5:Y:S04]  /*14b0*/  LDG.E.U16 R9, desc[UR4][R14.64+0x2] ;  /* 0x000002040e097981 */ /* 0x000f68000c1e1500 */
[----:B------:R-:W4:Y:S04]  /*14c0*/  LDG.E.U16 R20, desc[UR4][R12.64+0x4] ;  /* 0x000004040c147981 */ /* 0x000f28000c1e1500 */
[----:B------:R-:W4:Y:S04]  /*14d0*/  LDG.E.U16 R21, desc[UR4][R14.64+0x4] ;  /* 0x000004040e157981 */ /* 0x000f28000c1e1500 */
[----:B------:R-:W4:Y:S04]  /*14e0*/  LDG.E.U16 R22, desc[UR4][R12.64+0x6] ;  /* 0x000006040c167981 */ /* 0x000f28000c1e1500 */
[----:B------:R-:W4:Y:S04]  /*14f0*/  LDG.E.U16 R23, desc[UR4][R14.64+0x6] ;  /* 0x000006040e177981 */ /* 0x000f28000c1e1500 */
[----:B------:R-:W4:Y:S04]  /*1500*/  LDG.E.U16 R24, desc[UR4][R12.64+0x8] ;  /* 0x000008040c187981 */ /* 0x000f28000c1e1500 */
[----:B------:R-:W4:Y:S04]  /*1510*/  LDG.E.U16 R25, desc[UR4][R14.64+0x8] ;  /* 0x000008040e197981 */ /* 0x000f28000c1e1500 */
[----:B------:R-:W4:Y:S04]  /*1520*/  LDG.E.U16 R18, desc[UR4][R12.64+0xa] ;  /* 0x00000a040c127981 */ /* 0x000f28000c1e1500 */
[----:B------:R-:W4:Y:S01]  /*1530*/  LDG.E.U16 R19, desc[UR4][R14.64+0xa] ;  /* 0x00000a040e137981 */ /* 0x000f22000c1e1500 */
[----:B--2---:R-:W-:-:S02]  /*1540*/  I2FP.F32.U32 R6, R6 ;  /* 0x0000000600067245 */ /* 0x004fc40000201000 */
[----:B---3--:R-:W-:Y:S02]  /*1550*/  I2FP.F32.U32 R11, R10 ;  /* 0x0000000a000b7245 */ /* 0x008fe40000201000 */
[----:B------:R-:W2:Y:S03]  /*1560*/  LDG.E.U16 R10, desc[UR4][R12.64+0xc] ;  /* 0x00000c040c0a7981 */ /* 0x000ea6000c1e1500 */
[----:B------:R-:W-:Y:S02]  /*1570*/  FADD R27, R6, -R11 ;  /* 0x8000000b061b7221 */ /* 0x000fe40000000000 */
[----:B------:R-:W3:Y:S01]  /*1580*/  LDG.E.U16 R11, desc[UR4][R14.64+0xc] ;  /* 0x00000c040e0b7981 */ /* 0x000ee2000c1e1500 */
[----:B-----5:R-:W-:Y:S01]  /*1590*/  I2FP.F32.U32 R9, R9 ;  /* 0x0000000900097245 */ /* 0x020fe20000201000 */
[----:B------:R-:W-:Y:S01]  /*15a0*/  FFMA R26, R27, R27, R8 ;  /* 0x0000001b1b1a7223 */ /* 0x000fe20000000008 */
[----:B----4-:R-:W-:Y:S01]  /*15b0*/  I2FP.F32.U32 R8, R5 ;  /* 0x0000000500087245 */ /* 0x010fe20000201000 */
[----:B------:R-:W4:Y:S04]  /*15c0*/  LDG.E.U16 R6, desc[UR4][R14.64+0xe] ;  /* 0x00000e040e067981 */ /* 0x000f28000c1e1500 */
[----:B------:R-:W5:Y:S01]  /*15d0*/  LDG.E.U16 R5, desc[UR4][R12.64+0xe] ;  /* 0x00000e040c057981 */ /* 0x000f62000c1e1500 */
[----:B------:R-:W-:-:S03]  /*15e0*/  FADD R9, R8, -R9 ;  /* 0x8000000908097221 */ /* 0x000fc60000000000 */
[----:B------:R-:W5:Y:S01]  /*15f0*/  LDG.E.U16 R8, desc[UR4][R12.64+0x10] ;  /* 0x000010040c087981 */ /* 0x000f62000c1e1500 */
[----:B------:R-:W-:-:S03]  /*1600*/  FFMA R26, R9, R9, R26 ;  /* 0x00000009091a7223 */ /* 0x000fc6000000001a */
[----:B------:R-:W5:Y:S01]  /*1610*/  LDG.E.U16 R9, desc[UR4][R14.64+0x10] ;  /* 0x000010040e097981 */ /* 0x000f62000c1e1500 */
[----:B------:R-:W-:Y:S02]  /*1620*/  I2FP.F32.U32 R20, R20 ;  /* 0x0000001400147245 */ /* 0x000fe40000201000 */
[----:B------:R-:W-:Y:S02]  /*1630*/  I2FP.F32.U32 R21, R21 ;  /* 0x0000001500157245 */ /* 0x000fe40000201000 */
[----:B------:R-:W-:Y:S02]  /*1640*/  I2FP.F32.U32 R22, R22 ;  /* 0x0000001600167245 */ /* 0x000fe40000201000 */
[----:B------:R-:W-:Y:S01]  /*1650*/  I2FP.F32.U32 R23, R23 ;  /* 0x0000001700177245 */ /* 0x000fe20000201000 */
[----:B------:R-:W-:Y:S01]  /*1660*/  FADD R21, R20, -R21 ;  /* 0x8000001514157221 */ /* 0x000fe20000000000 */
[----:B------:R-:W-:Y:S01]  /*1670*/  I2FP.F32.U32 R24, R24 ;  /* 0x0000001800187245 */ /* 0x000fe20000201000 */
[----:B------:R-:W5:Y:S01]  /*1680*/  LDG.E.U16 R20, desc[UR4][R12.64+0x12] ;  /* 0x000012040c147981 */ /* 0x000f62000c1e1500 */
[----:B------:R-:W-:Y:S01]  /*1690*/  I2FP.F32.U32 R25, R25 ;  /* 0x0000001900197245 */ /* 0x000fe20000201000 */
[----:B------:R-:W-:Y:S01]  /*16a0*/  FFMA R26, R21, R21, R26 ;  /* 0x00000015151a7223 */ /* 0x000fe2000000001a */
[----:B------:R-:W-:Y:S01]  /*16b0*/  FADD R23, R22, -R23 ;  /* 0x8000001716177221 */ /* 0x000fe20000000000 */
[----:B------:R-:W-:Y:S01]  /*16c0*/  I2FP.F32.U32 R22, R18 ;  /* 0x0000001200167245 */ /* 0x000fe20000201000 */
[----:B------:R-:W5:Y:S01]  /*16d0*/  LDG.E.U16 R21, desc[UR4][R14.64+0x12] ;  /* 0x000012040e157981 */ /* 0x000f62000c1e1500 */
[----:B------:R-:W-:Y:S01]  /*16e0*/  FADD R25, R24, -R25 ;  /* 0x8000001918197221 */ /* 0x000fe20000000000 */
[----:B------:R-:W-:Y:S01]  /*16f0*/  FFMA R26, R23, R23, R26 ;  /* 0x00000017171a7223 */ /* 0x000fe2000000001a */
[----:B------:R-:W-:Y:S01]  /*1700*/  I2FP.F32.U32 R23, R19 ;  /* 0x0000001300177245 */ /* 0x000fe20000201000 */
[----:B------:R-:W5:Y:S02]  /*1710*/  LDG.E.U16 R18, desc[UR4][R14.64+0x14] ;  /* 0x000014040e127981 */ /* 0x000f64000c1e1500 */
[----:B------:R-:W-:-:S02]  /*1720*/  FFMA R26, R25, R25, R26 ;  /* 0x00000019191a7223 */ /* 0x000fc4000000001a */
[----:B------:R-:W-:Y:S01]  /*1730*/  FADD R23, R22, -R23 ;  /* 0x8000001716177221 */ /* 0x000fe20000000000 */
[----:B------:R-:W5:Y:S03]  /*1740*/  LDG.E.U16 R19, desc[UR4][R12.64+0x14] ;  /* 0x000014040c137981 */ /* 0x000f66000c1e1500 */
[----:B------:R-:W-:Y:S01]  /*1750*/  FFMA R26, R23, R23, R26 ;  /* 0x00000017171a7223 */ /* 0x000fe2000000001a */
[----:B------:R-:W5:Y:S01]  /*1760*/  LDG.E.U16 R22, desc[UR4][R12.64+0x16] ;  /* 0x000016040c167981 */ /* 0x000f62000c1e1500 */
[----:B--2---:R-:W-:Y:S02]  /*1770*/  I2FP.F32.U32 R10, R10 ;  /* 0x0000000a000a7245 */ /* 0x004fe40000201000 */
[----:B---3--:R-:W-:Y:S02]  /*1780*/  I2FP.F32.U32 R25, R11 ;  /* 0x0000000b00197245 */ /* 0x008fe40000201000 */
[----:B------:R-:W2:Y:S01]  /*1790*/  LDG.E.U16 R11, desc[UR4][R14.64+0x16] ;  /* 0x000016040e0b7981 */ /* 0x000ea2000c1e1500 */
[----:B----4-:R-:W-:-:S02]  /*17a0*/  I2FP.F32.U32 R6, R6 ;  /* 0x0000000600067245 */ /* 0x010fc40000201000 */
[----:B------:R-:W-:Y:S02]  /*17b0*/  FADD R25, R10, -R25 ;  /* 0x800000190a197221 */ /* 0x000fe40000000000 */
[----:B------:R-:W3:Y:S01]  /*17c0*/  LDG.E.U16 R10, desc[UR4][R12.64+0x18] ;  /* 0x000018040c0a7981 */ /* 0x000ee2000c1e1500 */
[----:B-----5:R-:W-:Y:S01]  /*17d0*/  I2FP.F32.U32 R23, R5 ;  /* 0x0000000500177245 */ /* 0x020fe20000201000 */
[----:B------:R-:W-:Y:S02]  /*17e0*/  FFMA R26, R25, R25, R26 ;  /* 0x00000019191a7223 */ /* 0x000fe4000000001a */
[----:B------:R-:W4:Y:S02]  /*17f0*/  LDG.E.U16 R5, desc[UR4][R14.64+0x18] ;  /* 0x000018040e057981 */ /* 0x000f24000c1e1500 */
[----:B------:R-:W-:Y:S01]  /*1800*/  FADD R25, R23, -R6 ;  /* 0x8000000617197221 */ /* 0x000fe20000000000 */
[----:B------:R-:W-:Y:S01]  /*1810*/  I2FP.F32.U32 R24, R8 ;  /* 0x0000000800187245 */ /* 0x000fe20000201000 */
[----:B------:R-:W5:Y:S02]  /*1820*/  LDG.E.U16 R6, desc[UR4][R12.64+0x1a] ;  /* 0x00001a040c067981 */ /* 0x000f64000c1e1500 */
[----:B------:R-:W-:Y:S01]  /*1830*/  FFMA R26, R25, R25, R26 ;  /* 0x00000019191a7223 */ /* 0x000fe2000000001a */
[----:B------:R-:W-:Y:S01]  /*1840*/  I2FP.F32.U32 R25, R9 ;  /* 0x0000000900197245 */ /* 0x000fe20000201000 */
[----:B------:R-:W5:Y:S04]  /*1850*/  LDG.E.U16 R23, desc[UR4][R14.64+0x1a] ;  /* 0x00001a040e177981 */ /* 0x000f68000c1e1500 */
[----:B------:R-:W-:Y:S01]  /*1860*/  FADD R25, R24, -R25 ;  /* 0x8000001918197221 */ /* 0x000fe20000000000 */
[----:B------:R-:W5:Y:S04]  /*1870*/  LDG.E.U16 R9, desc[UR4][R12.64+0x1c] ;  /* 0x00001c040c097981 */ /* 0x000f68000c1e1500 */
[----:B------:R-:W5:Y:S01]  /*1880*/  LDG.E.U16 R8, desc[UR4][R14.64+0x1c] ;  /* 0x00001c040e087981 */ /* 0x000f62000c1e1500 */
[----:B------:R-:W-:-:S03]  /*1890*/  FFMA R26, R25, R25, R26 ;  /* 0x00000019191a7223 */ /* 0x000fc6000000001a */
[----:B------:R0:W5:Y:S04]  /*18a0*/  LDG.E.U16 R25, desc[UR4][R12.64+0x1e] ;  /* 0x00001e040c197981 */ /* 0x000168000c1e1500 */
[----:B------:R1:W5:Y:S01]  /*18b0*/  LDG.E.U16 R24, desc[UR4][R14.64+0x1e] ;  /* 0x00001e040e187981 */ /* 0x000362000c1e1500 */
[----:B------:R-:W-:Y:S02]  /*18c0*/  I2FP.F32.U32 R20, R20 ;  /* 0x0000001400147245 */ /* 0x000fe40000201000 */
[----:B------:R-:W-:Y:S02]  /*18d0*/  I2FP.F32.U32 R21, R21 ;  /* 0x0000001500157245 */ /* 0x000fe40000201000 */
[----:B------:R-:W-:Y:S02]  /*18e0*/  I2FP.F32.U32 R19, R19 ;  /* 0x0000001300137245 */ /* 0x000fe40000201000 */
[----:B------:R-:W-:Y:S01]  /*18f0*/  I2FP.F32.U32 R18, R18 ;  /* 0x0000001200127245 */ /* 0x000fe20000201000 */
[----:B------:R-:W-:Y:S01]  /*1900*/  FADD R21, R20, -R21 ;  /* 0x8000001514157221 */ /* 0x000fe20000000000 */
[----:B------:R-:W-:-:S02]  /*1910*/  I2FP.F32.U32 R22, R22 ;  /* 0x0000001600167245 */ /* 0x000fc40000201000 */
[----:B------:R-:W-:Y:S01]  /*1920*/  IADD3 R16, P1, PT, R16, 0x20, RZ ;  /* 0x0000002010107810 */ /* 0x000fe20007f3e0ff */
[----:B------:R-:W-:Y:S01]  /*1930*/  FFMA R26, R21, R21, R26 ;  /* 0x00000015151a7223 */ /* 0x000fe2000000001a */
[----:B------:R-:W-:-:S03]  /*1940*/  FADD R19, R19, -R18 ;  /* 0x8000001213137221 */ /* 0x000fc60000000000 */
[----:B------:R-:W-:Y:S02]  /*1950*/  IMAD.X R17, RZ, RZ, R17, P1 ;  /* 0x000000ffff117224 */ /* 0x000fe400008e0611 */
[----:B------:R-:W-:Y:S01]  /*1960*/  FFMA R26, R19, R19, R26 ;  /* 0x00000013131a7223 */ /* 0x000fe2000000001a */
[----:B------:R-:W-:-:S04]  /*1970*/  ISETP.GE.U32.AND P1, PT, R16, R3, PT ;  /* 0x000000031000720c */ /* 0x000fc80003f26070 */
[----:B------:R-:W-:Y:S02]  /*1980*/  ISETP.GE.U32.AND.EX P1, PT, R17, R2, PT, P1 ;  /* 0x000000021100720c */ /* 0x000fe40003f26110 */
[----:B0-----:R-:W-:-:S05]  /*1990*/  IADD3 R12, P2, PT, R12, 0x20, RZ ;  /* 0x000000200c0c7810 */ /* 0x001fca0007f5e0ff */
[----:B------:R-:W-:Y:S01]  /*19a0*/  IMAD.X R13, RZ, RZ, R13, P2 ;  /* 0x000000ffff0d7224 */ /* 0x000fe200010e060d */
[----:B-1----:R-:W-:-:S05]  /*19b0*/  IADD3 R14, P2, PT, R14, 0x20, RZ ;  /* 0x000000200e0e7810 */ /* 0x002fca0007f5e0ff */
[----:B------:R-:W-:Y:S01]  /*19c0*/  IMAD.X R15, RZ, RZ, R15, P2 ;  /* 0x000000ffff0f7224 */ /* 0x000fe200010e060f */
[----:B--2---:R-:W-:Y:S02]  /*19d0*/  I2FP.F32.U32 R11, R11 ;  /* 0x0000000b000b7245 */ /* 0x004fe40000201000 */
[----:B---3--:R-:W-:-:S03]  /*19e0*/  I2FP.F32.U32 R10, R10 ;  /* 0x0000000a000a7245 */ /* 0x008fc60000201000 */
[----:B------:R-:W-:Y:S01]  /*19f0*/  FADD R11, R22, -R11 ;  /* 0x8000000b160b7221 */ /* 0x000fe20000000000 */
[----:B----4-:R-:W-:-:S03]  /*1a00*/  I2FP.F32.U32 R5, R5 ;  /* 0x0000000500057245 */ /* 0x010fc60000201000 */
[----:B------:R-:W-:Y:S01]  /*1a10*/  FFMA R26, R11, R11, R26 ;  /* 0x0000000b0b1a7223 */ /* 0x000fe2000000001a */
[----:B-----5:R-:W-:Y:S01]  /*1a20*/  I2FP.F32.U32 R6, R6 ;  /* 0x0000000600067245 */ /* 0x020fe20000201000 */
[----:B------:R-:W-:Y:S01]  /*1a30*/  FADD R5, R10, -R5 ;  /* 0x800000050a057221 */ /* 0x000fe20000000000 */
[----:B------:R-:W-:-:S03]  /*1a40*/  I2FP.F32.U32 R23, R23 ;  /* 0x0000001700177245 */ /* 0x000fc60000201000 */
        /* <DEDUP_REMOVED lines=10> */
[----:B------:R-:W-:Y:S01]  /*1af0*/  FFMA R8, R25, R25, R26 ;  /* 0x0000001919087223 */ /* 0x000fe2000000001a */
[----:B------:R-:W-:Y:S06]  /*1b00*/  @!P1 BRA `(.L_x_37) ;  /* 0xfffffff8005c9947 */ /* 0x000fec000383ffff */
.L_x_36:
[----:B------:R-:W-:Y:S05]  /*1b10*/  BSYNC.RECONVERGENT B1 ;  /* 0x0000000000017941 */ /* 0x000fea0003800200 */
.L_x_35:
        /* <DEDUP_REMOVED lines=63> */
.L_x_39:
[----:B------:R-:W-:Y:S05]  /*1f10*/  BSYNC.RECONVERGENT B1 ;  /* 0x0000000000017941 */ /* 0x000fea0003800200 */
.L_x_38:
[----:B------:R-:W-:-:S04]  /*1f20*/  ISETP.LT.U32.AND P1, PT, R16, R7, PT ;  /* 0x000000071000720c */ /* 0x000fc80003f21070 */
[----:B------:R-:W-:-:S13]  /*1f30*/  ISETP.LT.U32.OR.EX P0, PT, R17, R4, P0, P1 ;  /* 0x000000041100720c */ /* 0x000fda0000701510 */
[----:B------:R-:W-:Y:S05]  /*1f40*/  @!P0 BRA `(.L_x_28) ;  /* 0x0000000000608947 */ /* 0x000fea0003800000 */
[----:B------:R-:W2:Y:S04]  /*1f50*/  LDG.E.U16 R2, desc[UR4][R12.64] ;  /* 0x000000040c027981 */ /* 0x000ea8000c1e1500 */
[----:B------:R-:W3:Y:S04]  /*1f60*/  LDG.E.U16 R3, desc[UR4][R14.64] ;  /* 0x000000040e037981 */ /* 0x000ee8000c1e1500 */
[----:B------:R-:W4:Y:S04]  /*1f70*/  LDG.E.U16 R4, desc[UR4][R12.64+0x2] ;  /* 0x000002040c047981 */ /* 0x000f28000c1e1500 */
[----:B------:R-:W5:Y:S04]  /*1f80*/  LDG.E.U16 R5, desc[UR4][R14.64+0x2] ;  /* 0x000002040e057981 */ /* 0x000f68000c1e1500 */
[----:B------:R-:W5:Y:S04]  /*1f90*/  LDG.E.U16 R6, desc[UR4][R12.64+0x4] ;  /* 0x000004040c067981 */ /* 0x000f68000c1e1500 */
[----:B------:R-:W5:Y:S04]  /*1fa0*/  LDG.E.U16 R7, desc[UR4][R14.64+0x4] ;  /* 0x000004040e077981 */ /* 0x000f68000c1e1500 */
[----:B------:R-:W5:Y:S04]  /*1fb0*/  LDG.E.U16 R9, desc[UR4][R12.64+0x6] ;  /* 0x000006040c097981 */ /* 0x000f68000c1e1500 */
[----:B------:R-:W5:Y:S01]  /*1fc0*/  LDG.E.U16 R10, desc[UR4][R14.64+0x6] ;  /* 0x000006040e0a7981 */ /* 0x000f62000c1e1500 */
[----:B--2---:R-:W-:-:S02]  /*1fd0*/  I2FP.F32.U32 R2, R2 ;  /* 0x0000000200027245 */ /* 0x004fc40000201000 */
        /* <DEDUP_REMOVED lines=15> */
.L_x_28:
[----:B------:R-:W-:Y:S05]  /*20d0*/  BSYNC.RECONVERGENT B0 ;  /* 0x0000000000007941 */ /* 0x000fea0003800200 */
.L_x_27:
[----:B------:R-:W0:Y:S02]  /*20e0*/  LDC.64 R2, c[0x0][0x390] ;  /* 0x0000e400ff027b82 */ /* 0x000e240000000a00 */
[----:B0-----:R-:W-:-:S05]  /*20f0*/  IMAD.WIDE R2, R0, 0x4, R2 ;  /* 0x0000000400027825 */ /* 0x001fca00078e0202 */
[----:B------:R-:W-:Y:S01]  /*2100*/  STG.E desc[UR4][R2.64], R8 ;  /* 0x0000000802007986 */ /* 0x000fe2000c101904 */
[----:B------:R-:W-:Y:S05]  /*2110*/  EXIT ;  /* 0x000000000000794d */ /* 0x000fea0003800000 */
.L_x_40:
        /* <DEDUP_REMOVED lines=14> */
.L_x_84:


//--------------------- .text._Z7ProcessIhEvPT_S1_PfPmPiii --------------------------
	.section	.text._Z7ProcessIhEvPT_S1_PfPmPiii,"ax",@progbits
	.align	128
        .global         _Z7ProcessIhEvPT_S1_PfPmPiii
        .type           _Z7ProcessIhEvPT_S1_PfPmPiii,@function
        .size           _Z7ProcessIhEvPT_S1_PfPmPiii,(.L_x_85 - _Z7ProcessIhEvPT_S1_PfPmPiii)
        .other          _Z7ProcessIhEvPT_S1_PfPmPiii,@"STO_CUDA_ENTRY STV_DEFAULT"
_Z7ProcessIhEvPT_S1_PfPmPiii:
.text._Z7ProcessIhEvPT_S1_PfPmPiii:
        /* <DEDUP_REMOVED lines=18> */
[----:B------:R-:W1:Y:S01]  /*0120*/  LDG.E.64 R2, desc[UR4][R2.64] ;  /* 0x0000000402027981 */ /* 0x000e62000c1e1b00 */
[----:B------:R-:W0:Y:S01]  /*0130*/  LDCU.64 UR8, c[0x0][0x388] ;  /* 0x00007100ff0877ac */ /* 0x000e220008000a00 */
[----:B--2---:R-:W-:Y:S01]  /*0140*/  ISETP.GE.AND P0, PT, R7, 0x4, PT ;  /* 0x000000040700780c */ /* 0x004fe20003f06270 */
[----:B------:R-:W-:Y:S01]  /*0150*/  IMAD.MOV.U32 R0, RZ, RZ, RZ ;  /* 0x000000ffff007224 */ /* 0x000fe200078e00ff */
[----:B------:R-:W-:Y:S01]  /*0160*/  SHF.R.S32.HI R9, RZ, 0x1f, R7 ;  /* 0x0000001fff097819 */ /* 0x000fe20000011407 */
[----:B0-----:R-:W-:Y:S02]  /*0170*/  IMAD.U32 R4, RZ, RZ, UR8 ;  /* 0x00000008ff047e24 */ /* 0x001fe4000f8e00ff */
[----:B------:R-:W-:Y:S01]  /*0180*/  IMAD.U32 R5, RZ, RZ, UR9 ;  /* 0x00000009ff057e24 */ /* 0x000fe2000f8e00ff */
        /* <DEDUP_REMOVED lines=8> */
[----:B------:R-:W-:Y:S01]  /*0210*/  BSSY.RECONVERGENT B0, `(.L_x_42) ;  /* 0x0000049000007945 */ /* 0x000fe20003800200 */
[----:B------:R-:W-:Y:S01]  /*0220*/  IADD3 R11, P0, PT, R12, 0x4, RZ ;  /* 0x000000040c0b7810 */ /* 0x000fe20007f1e0ff */
[----:B------:R-:W-:Y:S01]  /*0230*/  IMAD.MOV.U32 R14, RZ, RZ, R12 ;  /* 0x000000ffff0e7224 */ /* 0x000fe200078e000c */
[----:B------:R-:W-:Y:S02]  /*0240*/  IADD3 R0, P1, P2, R17, UR6, R2 ;  /* 0x0000000611007c10 */ /* 0x000fe4000fa3e002 */
[----:B------:R-:W-:Y:S01]  /*0250*/  SHF.R.S32.HI R15, RZ, 0x1f, R17 ;  /* 0x0000001fff0f7819 */ /* 0x000fe20000011411 */
[----:B------:R-:W-:Y:S01]  /*0260*/  IMAD.X R10, RZ, RZ, R8, P0 ;  /* 0x000000ffff0a7224 */ /* 0x000fe200000e0608 */
[----:B------:R-:W-:Y:S02]  /*0270*/  ISETP.GT.U32.AND P0, PT, R0, R11, PT ;  /* 0x0000000b0000720c */ /* 0x000fe40003f04070 */
[----:B------:R-:W-:-:S02]  /*0280*/  IADD3.X R13, PT, PT, R15, UR7, R3, P1, P2 ;  /* 0x000000070f0d7c10 */ /* 0x000fc40008fe4403 */
[----:B------:R-:W-:Y:S02]  /*0290*/  LOP3.LUT R16, RZ, R2, RZ, 0x33, !PT ;  /* 0x00000002ff107212 */ /* 0x000fe400078e33ff */
[CC--:B------:R-:W-:Y:S02]  /*02a0*/  ISETP.GT.U32.AND.EX P0, PT, R13.reuse, R10.reuse, PT, P0 ;  /* 0x0000000a0d00720c */ /* 0x0c0fe40003f04100 */
[----:B------:R-:W-:Y:S02]  /*02b0*/  LOP3.LUT R19, RZ, R3, RZ, 0x33, !PT ;  /* 0x00000003ff137212 */ /* 0x000fe400078e33ff */
[----:B------:R-:W-:Y:S02]  /*02c0*/  SEL R11, R0, R11, P0 ;  /* 0x0000000b000b7207 */ /* 0x000fe40000000000 */
[----:B------:R-:W-:Y:S01]  /*02d0*/  SEL R10, R13, R10, P0 ;  /* 0x0000000a0d0a7207 */ /* 0x000fe20000000000 */
[----:B------:R-:W-:Y:S01]  /*02e0*/  IMAD.MOV.U32 R13, RZ, RZ, R8 ;  /* 0x000000ffff0d7224 */ /* 0x000fe200078e0008 */
[----:B------:R-:W-:-:S04]  /*02f0*/  IADD3 R16, P2, P1, R11, -UR6, R16 ;  /* 0x800000060b107c10 */ /* 0x000fc8000f95e010 */
[----:B------:R-:W-:Y:S02]  /*0300*/  LOP3.LUT R0, R16, 0xc, RZ, 0xc0, !PT ;  /* 0x0000000c10007812 */ /* 0x000fe400078ec0ff */
[----:B------:R-:W-:Y:S02]  /*0310*/  IADD3.X R19, PT, PT, R10, ~UR7, R19, P2, P1 ;  /* 0x800000070a137c10 */ /* 0x000fe400097e2413 */
        /* <DEDUP_REMOVED lines=16> */
.L_x_45:
[----:B------:R-:W-:Y:S02]  /*0420*/  IMAD.MOV.U32 R5, RZ, RZ, R10 ;  /* 0x000000ffff057224 */ /* 0x000fe400078e000a */
[----:B------:R-:W-:Y:S02]  /*0430*/  IMAD.MOV.U32 R4, RZ, RZ, R14 ;  /* 0x000000ffff047224 */ /* 0x000fe400078e000e */
[----:B------:R-:W-:-:S03]  /*0440*/  IMAD.MOV.U32 R10, RZ, RZ, R18 ;  /* 0x000000ffff0a7224 */ /* 0x000fc600078e0012 */
[----:B------:R-:W2:Y:S04]  /*0450*/  LDG.E.U8 R23, desc[UR4][R4.64] ;  /* 0x0000000404177981 */ /* 0x000ea8000c1e1100 */
[----:B------:R-:W3:Y:S04]  /*0460*/  LDG.E.U8 R24, desc[UR4][R10.64] ;  /* 0x000000040a187981 */ /* 0x000ee8000c1e1100 */
[----:B------:R-:W4:Y:S04]  /*0470*/  LDG.E.U8 R26, desc[UR4][R4.64+0x1] ;  /* 0x00000104041a7981 */ /* 0x000f28000c1e1100 */
[----:B------:R-:W5:Y:S04]  /*0480*/  LDG.E.U8 R22, desc[UR4][R10.64+0x1] ;  /* 0x000001040a167981 */ /* 0x000f68000c1e1100 */
[----:B------:R-:W5:Y:S04]  /*0490*/  LDG.E.U8 R14, desc[UR4][R4.64+0x2] ;  /* 0x00000204040e7981 */ /* 0x000f68000c1e1100 */
[----:B------:R-:W5:Y:S04]  /*04a0*/  LDG.E.U8 R18, desc[UR4][R10.64+0x2] ;  /* 0x000002040a127981 */ /* 0x000f68000c1e1100 */
[----:B------:R-:W5:Y:S04]  /*04b0*/  LDG.E.U8 R20, desc[UR4][R4.64+0x3] ;  /* 0x0000030404147981 */ /* 0x000f68000c1e1100 */
[----:B------:R0:W5:Y:S01]  /*04c0*/  LDG.E.U8 R21, desc[UR4][R10.64+0x3] ;  /* 0x000003040a157981 */ /* 0x000162000c1e1100 */
[----:B------:R-:W-:-:S05]  /*04d0*/  IADD3 R13, P0, PT, R13, 0x1, RZ ;  /* 0x000000010d0d7810 */ /* 0x000fca0007f1e0ff */
[----:B------:R-:W-:Y:S01]  /*04e0*/  IMAD.X R25, RZ, RZ, R25, P0 ;  /* 0x000000ffff197224 */ /* 0x000fe200000e0619 */
[----:B------:R-:W-:-:S04]  /*04f0*/  ISETP.NE.U32.AND P0, PT, R13, RZ, PT ;  /* 0x000000ff0d00720c */ /* 0x000fc80003f05070 */
[----:B------:R-:W-:Y:S02]  /*0500*/  ISETP.NE.AND.EX P0, PT, R25, RZ, PT, P0 ;  /* 0x000000ff1900720c */ /* 0x000fe40003f05300 */
        /* <DEDUP_REMOVED lines=10> */
[----:B------:R-:W-:Y:S02]  /*05b0*/  IADD3 R18, P2, PT, R10, 0x4, RZ ;  /* 0x000000040a127810 */ /* 0x000fe40007f5e0ff */
[----:B------:R-:W-:Y:S01]  /*05c0*/  I2FP.F32.U32 R20, R20 ;  /* 0x0000001400147245 */ /* 0x000fe20000201000 */
[----:B------:R-:W-:Y:S01]  /*05d0*/  FADD R23, R14, -R23 ;  /* 0x800000170e177221 */ /* 0x000fe20000000000 */
[----:B------:R-:W-:Y:S01]  /*05e0*/  IADD3 R14, P1, PT, R4, 0x4, RZ ;  /* 0x00000004040e7810 */ /* 0x000fe20007f3e0ff */
[----:B0-----:R-:W-:Y:S01]  /*05f0*/  IMAD.X R11, RZ, RZ, R11, P2 ;  /* 0x000000ffff0b7224 */ /* 0x001fe200010e060b */
[----:B------:R-:W-:Y:S01]  /*0600*/  I2FP.F32.U32 R21, R21 ;  /* 0x0000001500157245 */ /* 0x000fe20000201000 */
[----:B------:R-:W-:Y:S01]  /*0610*/  FFMA R0, R23, R23, R0 ;  /* 0x0000001717007223 */ /* 0x000fe20000000000 */
[----:B------:R-:W-:Y:S02]  /*0620*/  IMAD.MOV.U32 R4, RZ, RZ, R18 ;  /* 0x000000ffff047224 */ /* 0x000fe400078e0012 */
[----:B------:R-:W-:-:S02]  /*0630*/  IMAD.X R10, RZ, RZ, R5, P1 ;  /* 0x000000ffff0a7224 */ /* 0x000fc400008e0605 */
[----:B------:R-:W-:Y:S01]  /*0640*/  FADD R21, R20, -R21 ;  /* 0x8000001514157221 */ /* 0x000fe20000000000 */
[----:B------:R-:W-:-:S03]  /*0650*/  IMAD.MOV.U32 R5, RZ, RZ, R11 ;  /* 0x000000ffff057224 */ /* 0x000fc600078e000b */
[----:B------:R-:W-:Y:S01]  /*0660*/  FFMA R0, R21, R21, R0 ;  /* 0x0000001515007223 */ /* 0x000fe20000000000 */
[----:B------:R-:W-:Y:S06]  /*0670*/  @P0 BRA `(.L_x_45) ;  /* 0xfffffffc00680947 */ /* 0x000fec000383ffff */
[----:B------:R-:W-:Y:S05]  /*0680*/  BSYNC.RECONVERGENT B1 ;  /* 0x0000000000017941 */ /* 0x000fea0003800200 */
.L_x_44:
[----:B------:R-:W-:-:S07]  /*0690*/  IMAD.MOV.U32 R13, RZ, RZ, R10 ;  /* 0x000000ffff0d7224 */ /* 0x000fce00078e000a */
.L_x_43:
[----:B------:R-:W-:Y:S05]  /*06a0*/  BSYNC.RECONVERGENT B0 ;  /* 0x0000000000007941 */ /* 0x000fea0003800200 */
.L_x_42:
[----:B------:R-:W-:Y:S01]  /*06b0*/  ISETP.GE.U32.AND P0, PT, R16, 0xc, PT ;  /* 0x0000000c1000780c */ /* 0x000fe20003f06070 */
[----:B------:R-:W-:Y:S01]  /*06c0*/  BSSY.RECONVERGENT B0, `(.L_x_41) ;  /* 0x000007c000007945 */ /* 0x000fe20003800200 */
[----:B------:R-:W-:Y:S02]  /*06d0*/  IMAD.MOV.U32 R10, RZ, RZ, R14 ;  /* 0x000000ffff0a7224 */ /* 0x000fe400078e000e */
[----:B------:R-:W-:Y:S01]  /*06e0*/  ISETP.GE.U32.AND.EX P0, PT, R19, RZ, PT, P0 ;  /* 0x000000ff1300720c */ /* 0x000fe20003f06100 */
[----:B------:R-:W-:-:S12]  /*06f0*/  IMAD.MOV.U32 R19, RZ, RZ, R13 ;  /* 0x000000ffff137224 */ /* 0x000fd800078e000d */
[----:B------:R-:W-:Y:S05]  /*0700*/  @!P0 BRA `(.L_x_46) ;  /* 0x0000000400dc8947 */ /* 0x000fea0003800000 */
[----:B------:R-:W-:Y:S01]  /*0710*/  IADD3 R17, P0, PT, R17, R12, RZ ;  /* 0x0000000c11117210 */ /* 0x000fe20007f1e0ff */
[----:B------:R-:W-:Y:S01]  /*0720*/  BSSY.RECONVERGENT B1, `(.L_x_47) ;  /* 0x0000074000017945 */ /* 0x000fe20003800200 */
[----:B------:R-:W-:Y:S02]  /*0730*/  IMAD.MOV.U32 R10, RZ, RZ, R4 ;  /* 0x000000ffff0a7224 */ /* 0x000fe400078e0004 */
[----:B------:R-:W-:Y:S02]  /*0740*/  IMAD.MOV.U32 R11, RZ, RZ, R5 ;  /* 0x000000ffff0b7224 */ /* 0x000fe400078e0005 */
[----:B------:R-:W-:Y:S02]  /*0750*/  IMAD.MOV.U32 R18, RZ, RZ, R14 ;  /* 0x000000ffff127224 */ /* 0x000fe400078e000e */
[----:B------:R-:W-:Y:S02]  /*0760*/  IMAD.MOV.U32 R19, RZ, RZ, R13 ;  /* 0x000000ffff137224 */ /* 0x000fe400078e000d */
[----:B------:R-:W-:-:S07]  /*0770*/  IMAD.X R16, R15, 0x1, R8, P0 ;  /* 0x000000010f107824 */ /* 0x000fce00000e0608 */
.L_x_48:
[----:B------:R-:W-:Y:S01]  /*0780*/  IMAD.MOV.U32 R4, RZ, RZ, R18 ;  /* 0x000000ffff047224 */ /* 0x000fe200078e0012 */
[----:B------:R-:W2:Y:S01]  /*0790*/  LDG.E.U8 R24, desc[UR4][R10.64] ;  /* 0x000000040a187981 */ /* 0x000ea2000c1e1100 */
[----:B------:R-:W-:-:S03]  /*07a0*/  IMAD.MOV.U32 R5, RZ, RZ, R19 ;  /* 0x000000ffff057224 */ /* 0x000fc600078e0013 */
[----:B------:R-:W3:Y:S04]  /*07b0*/  LDG.E.U8 R19, desc[UR4][R10.64+0x1] ;  /* 0x000001040a137981 */ /* 0x000ee8000c1e1100 */
[----:B------:R-:W4:Y:S04]  /*07c0*/  LDG.E.U8 R15, desc[UR4][R4.64] ;  /* 0x00000004040f7981 */ /* 0x000f28000c1e1100 */
[----:B------:R-:W5:Y:S04]  /*07d0*/  LDG.E.U8 R18, desc[UR4][R4.64+0x1] ;  /* 0x0000010404127981 */ /* 0x000f68000c1e1100 */
[----:B------:R-:W3:Y:S04]  /*07e0*/  LDG.E.U8 R20, desc[UR4][R4.64+0x2] ;  /* 0x0000020404147981 */ /* 0x000ee8000c1e1100 */
[----:B------:R-:W3:Y:S04]  /*07f0*/  LDG.E.U8 R21, desc[UR4][R10.64+0x2] ;  /* 0x000002040a157981 */ /* 0x000ee8000c1e1100 */
[----:B------:R-:W3:Y:S04]  /*0800*/  LDG.E.U8 R22, desc[UR4][R4.64+0x3] ;  /* 0x0000030404167981 */ /* 0x000ee8000c1e1100 */
[----:B------:R-:W3:Y:S04]  /*0810*/  LDG.E.U8 R23, desc[UR4][R10.64+0x3] ;  /* 0x000003040a177981 */ /* 0x000ee8000c1e1100 */
[----:B------:R-:W3:Y:S01]  /*0820*/  LDG.E.U8 R25, desc[UR4][R10.64+0x4] ;  /* 0x000004040a197981 */ /* 0x000ee2000c1e1100 */
[----:B--2---:R-:W-:-:S02]  /*0830*/  I2FP.F32.U32 R24, R24 ;  /* 0x0000001800187245 */ /* 0x004fc40000201000 */
[----:B----4-:R-:W-:-:S05]  /*0840*/  I2FP.F32.U32 R15, R15 ;  /* 0x0000000f000f7245 */ /* 0x010fca0000201000 */
[----:B------:R-:W-:Y:S02]  /*0850*/  FADD R15, R15, -R24 ;  /* 0x800000180f0f7221 */ /* 0x000fe40000000000 */
[----:B------:R-:W2:Y:S02]  /*0860*/  LDG.E.U8 R24, desc[UR4][R4.64+0x4] ;  /* 0x0000040404187981 */ /* 0x000ea4000c1e1100 */
[----:B------:R-:W-:Y:S02]  /*0870*/  FFMA R26, R15, R15, R0 ;  /* 0x0000000f0f1a7223 */ /* 0x000fe40000000000 */
[----:B------:R-:W4:Y:S04]  /*0880*/  LDG.E.U8 R0, desc[UR4][R4.64+0x5] ;  /* 0x0000050404007981 */ /* 0x000f28000c1e1100 */
[----:B------:R-:W4:Y:S01]  /*0890*/  LDG.E.U8 R15, desc[UR4][R10.64+0x5] ;  /* 0x000005040a0f7981 */ /* 0x000f22000c1e1100 */
[----:B-----5:R-:W-:-:S02]  /*08a0*/  I2FP.F32.U32 R18, R18 ;  /* 0x0000001200127245 */ /* 0x020fc40000201000 */
[----:B---3--:R-:W-:Y:S02]  /*08b0*/  I2FP.F32.U32 R19, R19 ;  /* 0x0000001300137245 */ /* 0x008fe40000201000 */
[----:B------:R-:W-:Y:S02]  /*08c0*/  I2FP.F32.U32 R20, R20 ;  /* 0x0000001400147245 */ /* 0x000fe40000201000 */
[----:B------:R-:W-:Y:S01]  /*08d0*/  I2FP.F32.U32 R21, R21 ;  /* 0x0000001500157245 */ /* 0x000fe20000201000 */
[----:B------:R-:W-:Y:S01]  /*08e0*/  FADD R19, R18, -R19 ;  /* 0x8000001312137221 */ /* 0x000fe20000000000 */
[----:B------:R-:W-:Y:S01]  /*08f0*/  I2FP.F32.U32 R22, R22 ;  /* 0x0000001600167245 */ /* 0x000fe20000201000 */
[----:B------:R-:W3:Y:S01]  /*0900*/  LDG.E.U8 R18, desc[UR4][R4.64+0x6] ;  /* 0x0000060404127981 */ /* 0x000ee2000c1e1100 */
[----:B------:R-:W-:Y:S01]  /*0910*/  I2FP.F32.U32 R23, R23 ;  /* 0x0000001700177245 */ /* 0x000fe20000201000 */
[----:B------:R-:W-:Y:S01]  /*0920*/  FFMA R26, R19, R19, R26 ;  /* 0x00000013131a7223 */ /* 0x000fe2000000001a */
[----:B------:R-:W-:Y:S01]  /*0930*/  FADD R21, R20, -R21 ;  /* 0x8000001514157221 */ /* 0x000fe20000000000 */
[----:B------:R-:W5:Y:S01]  /*0940*/  LDG.E.U8 R19, desc[UR4][R10.64+0x6] ;  /* 0x000006040a137981 */ /* 0x000f62000c1e1100 */
[----:B------:R-:W-:Y:S01]  /*0950*/  I2FP.F32.U32 R25, R25 ;  /* 0x0000001900197245 */ /* 0x000fe20000201000 */
[----:B------:R-:W-:Y:S01]  /*0960*/  FADD R23, R22, -R23 ;  /* 0x8000001716177221 */ /* 0x000fe20000000000 */
[----:B------:R-:W-:Y:S01]  /*0970*/  FFMA R26, R21, R21, R26 ;  /* 0x00000015151a7223 */ /* 0x000fe2000000001a */
[----:B------:R-:W5:Y:S04]  /*0980*/  LDG.E.U8 R20, desc[UR4][R4.64+0x7] ;  /* 0x0000070404147981 */ /* 0x000f68000c1e1100 */
[----:B------:R-:W5:Y:S01]  /*0990*/  LDG.E.U8 R21, desc[UR4][R10.64+0x7] ;  /* 0x000007040a157981 */ /* 0x000f62000c1e1100 */
[----:B------:R-:W-:-:S03]  /*09a0*/  FFMA R26, R23, R23, R26 ;  /* 0x00000017171a7223 */ /* 0x000fc6000000001a */
[----:B------:R-:W5:Y:S04]  /*09b0*/  LDG.E.U8 R22, desc[UR4][R4.64+0x8] ;  /* 0x0000080404167981 */ /* 0x000f68000c1e1100 */
[----:B------:R-:W5:Y:S01]  /*09c0*/  LDG.E.U8 R23, desc[UR4][R10.64+0x8] ;  /* 0x000008040a177981 */ /* 0x000f62000c1e1100 */
[----:B--2---:R-:W-:Y:S02]  /*09d0*/  I2FP.F32.U32 R24, R24 ;  /* 0x0000001800187245 */ /* 0x004fe40000201000 */
[----:B----4-:R-:W-:-:S03]  /*09e0*/  I2FP.F32.U32 R0, R0 ;  /* 0x0000000000007245 */ /* 0x010fc60000201000 */
[----:B------:R-:W-:Y:S02]  /*09f0*/  FADD R25, R24, -R25 ;  /* 0x8000001918197221 */ /* 0x000fe40000000000 */
[----:B------:R-:W2:Y:S01]  /*0a00*/  LDG.E.U8 R24, desc[UR4][R4.64+0x9] ;  /* 0x0000090404187981 */ /* 0x000ea2000c1e1100 */
[----:B------:R-:W-:Y:S01]  /*0a10*/  I2FP.F32.U32 R15, R15 ;  /* 0x0000000f000f7245 */ /* 0x000fe20000201000 */
[----:B------:R-:W-:Y:S02]  /*0a20*/  FFMA R26, R25, R25, R26 ;  /* 0x00000019191a7223 */ /* 0x000fe4000000001a */
[----:B------:R-:W4:Y:S02]  /*0a30*/  LDG.E.U8 R25, desc[UR4][R10.64+0x9] ;  /* 0x000009040a197981 */ /* 0x000f24000c1e1100 */
[----:B------:R-:W-:Y:S02]  /*0a40*/  FADD R15, R0, -R15 ;  /* 0x8000000f000f7221 */ /* 0x000fe40000000000 */
[----:B------:R-:W4:Y:S02]  /*0a50*/  LDG.E.U8 R0, desc[UR4][R10.64+0xa] ;  /* 0x00000a040a007981 */ /* 0x000f24000c1e1100 */
[----:B------:R-:W-:-:S02]  /*0a60*/  FFMA R26, R15, R15, R26 ;  /* 0x0000000f0f1a7223 */ /* 0x000fc4000000001a */
[----:B------:R-:W4:Y:S01]  /*0a70*/  LDG.E.U8 R15, desc[UR4][R4.64+0xa] ;  /* 0x00000a04040f7981 */ /* 0x000f22000c1e1100 */
[----:B---3--:R-:W-:Y:S02]  /*0a80*/  I2FP.F32.U32 R18, R18 ;  /* 0x0000001200127245 */ /* 0x008fe40000201000 */
[----:B-----5:R-:W-:Y:S02]  /*0a90*/  I2FP.F32.U32 R19, R19 ;  /* 0x0000001300137245 */ /* 0x020fe40000201000 */
[----:B------:R-:W-:-:S03]  /*0aa0*/  I2FP.F32.U32 R20, R20 ;  /* 0x0000001400147245 */ /* 0x000fc60000201000 */
[----:B------:R-:W-:Y:S02]  /*0ab0*/  FADD R19, R18, -R19 ;  /* 0x8000001312137221 */ /* 0x000fe40000000000 */
[----:B------:R-:W3:Y:S01]  /*0ac0*/  LDG.E.U8 R18, desc[UR4][R10.64+0xb] ;  /* 0x00000b040a127981 */ /* 0x000ee2000c1e1100 */
[----:B------:R-:W-:Y:S01]  /*0ad0*/  I2FP.F32.U32 R21, R21 ;  /* 0x0000001500157245 */ /* 0x000fe20000201000 */
[----:B------:R-:W-:Y:S02]  /*0ae0*/  FFMA R26, R19, R19, R26 ;  /* 0x00000013131a7223 */ /* 0x000fe4000000001a */
[----:B------:R-:W5:Y:S01]  /*0af0*/  LDG.E.U8 R19, desc[UR4][R4.64+0xb] ;  /* 0x00000b0404137981 */ /* 0x000f62000c1e1100 */
[----:B------:R-:W-:Y:S01]  /*0b00*/  I2FP.F32.U32 R22, R22 ;  /* 0x0000001600167245 */ /* 0x000fe20000201000 */
[----:B------:R-:W-:Y:S02]  /*0b10*/  FADD R21, R20, -R21 ;  /* 0x8000001514157221 */ /* 0x000fe40000000000 */
[----:B------:R-:W3:Y:S01]  /*0b20*/  LDG.E.U8 R20, desc[UR4][R4.64+0xc] ;  /* 0x00000c0404147981 */ /* 0x000ee2000c1e1100 */
[----:B------:R-:W-:Y:S01]  /*0b30*/  I2FP.F32.U32 R23, R23 ;  /* 0x0000001700177245 */ /* 0x000fe20000201000 */
[----:B------:R-:W-:-:S02]  /*0b40*/  FFMA R26, R21, R21, R26 ;  /* 0x00000015151a7223 */ /* 0x000fc4000000001a */
[----:B------:R-:W3:Y:S02]  /*0b50*/  LDG.E.U8 R21, desc[UR4][R10.64+0xc] ;  /* 0x00000c040a157981 */ /* 0x000ee4000c1e1100 */
[----:B------:R-:W-:Y:S02]  /*0b60*/  FADD R23, R22, -R23 ;  /* 0x8000001716177221 */ /* 0x000fe40000000000 */
[----:B------:R-:W3:Y:S02]  /*0b70*/  LDG.E.U8 R22, desc[UR4][R4.64+0xd] ;  /* 0x00000d0404167981 */ /* 0x000ee4000c1e1100 */
[----:B------:R-:W-:Y:S02]  /*0b80*/  FFMA R26, R23, R23, R26 ;  /* 0x00000017171a7223 */ /* 0x000fe4000000001a */
[----:B------:R-:W3:Y:S01]  /*0b90*/  LDG.E.U8 R23, desc[UR4][R4.64+0xe] ;  /* 0x00000e0404177981 */ /* 0x000ee2000c1e1100 */
[----:B--2---:R-:W-:Y:S02]  /*0ba0*/  I2FP.F32.U32 R24, R24 ;  /* 0x0000001800187245 */ /* 0x004fe40000201000 */
[----:B----4-:R-:W-:-:S05]  /*0bb0*/  I2FP.F32.U32 R25, R25 ;  /* 0x0000001900197245 */ /* 0x010fca0000201000 */
[----:B------:R-:W-:Y:S01]  /*0bc0*/  FADD R25, R24, -R25 ;  /* 0x8000001918197221 */ /* 0x000fe20000000000 */
[----:B------:R-:W-:Y:S02]  /*0bd0*/  I2FP.F32.U32 R24, R0 ;  /* 0x0000000000187245 */ /* 0x000fe40000201000 */
[----:B------:R-:W-:Y:S01]  /*0be0*/  I2FP.F32.U32 R15, R15 ;  /* 0x0000000f000f7245 */ /* 0x000fe20000201000 */
[----:B------:R-:W2:Y:S01]  /*0bf0*/  LDG.E.U8 R0, desc[UR4][R10.64+0xd] ;  /* 0x00000d040a007981 */ /* 0x000ea2000c1e1100 */
[----:B------:R-:W-:-:S03]  /*0c00*/  FFMA R26, R25, R25, R26 ;  /* 0x00000019191a7223 */ /* 0x000fc6000000001a */
[----:B------:R-:W-:Y:S02]  /*0c10*/  FADD R25, R15, -R24 ;  /* 0x800000180f197221 */ /* 0x000fe40000000000 */
[----:B------:R-:W4:Y:S02]  /*0c20*/  LDG.E.U8 R15, desc[UR4][R10.64+0xe] ;  /* 0x00000e040a0f7981 */ /* 0x000f24000c1e1100 */
[----:B------:R-:W-:Y:S02]  /*0c30*/  FFMA R26, R25, R25, R26 ;  /* 0x00000019191a7223 */ /* 0x000fe4000000001a */
[----:B------:R-:W4:Y:S04]  /*0c40*/  LDG.E.U8 R24, desc[UR4][R4.64+0xf] ;  /* 0x00000f0404187981 */ /* 0x000f28000c1e1100 */
[----:B------:R0:W4:Y:S01]  /*0c50*/  LDG.E.U8 R25, desc[UR4][R10.64+0xf] ;  /* 0x00000f040a197981 */ /* 0x000122000c1e1100 */
[----:B-----5:R-:W-:-:S02]  /*0c60*/  I2FP.F32.U32 R19, R19 ;  /* 0x0000001300137245 */ /* 0x020fc40000201000 */
[----:B---3--:R-:W-:Y:S02]  /*0c70*/  I2FP.F32.U32 R18, R18 ;  /* 0x0000001200127245 */ /* 0x008fe40000201000 */
[----:B------:R-:W-:Y:S02]  /*0c80*/  IADD3 R14, P0, PT, R14, 0x10, RZ ;  /* 0x000000100e0e7810 */ /* 0x000fe40007f1e0ff */
[----:B------:R-:W-:Y:S01]  /*0c90*/  I2FP.F32.U32 R20, R20 ;  /* 0x0000001400147245 */ /* 0x000fe20000201000 */
[----:B------:R-:W-:Y:S01]  /*0ca0*/  FADD R19, R19, -R18 ;  /* 0x8000001213137221 */ /* 0x000fe20000000000 */
[----:B------:R-:W-:Y:S01]  /*0cb0*/  I2FP.F32.U32 R21, R21 ;  /* 0x0000001500157245 */ /* 0x000fe20000201000 */
[----:B------:R-:W-:Y:S01]  /*0cc0*/  IMAD.X R13, RZ, RZ, R13, P0 ;  /* 0x000000ffff0d7224 */ /* 0x000fe200000e060d */
[----:B------:R-:W-:Y:S01]  /*0cd0*/  ISETP.GE.U32.AND P0, PT, R14, R17, PT ;  /* 0x000000110e00720c */ /* 0x000fe20003f06070 */
[----:B------:R-:W-:Y:S01]  /*0ce0*/  FFMA R26, R19, R19, R26 ;  /* 0x00000013131a7223 */ /* 0x000fe2000000001a */
[----:B------:R-:W-:Y:S01]  /*0cf0*/  I2FP.F32.U32 R22, R22 ;  /* 0x0000001600167245 */ /* 0x000fe20000201000 */
[----:B------:R-:W-:Y:S01]  /*0d00*/  FADD R21, R20, -R21 ;  /* 0x8000001514157221 */ /* 0x000fe20000000000 */
[----:B------:R-:W-:-:S02]  /*0d10*/  ISETP.GE.U32.AND.EX P0, PT, R13, R16, PT, P0 ;  /* 0x000000100d00720c */ /* 0x000fc40003f06100 */
[----:B------:R-:W-:Y:S01]  /*0d20*/  I2FP.F32.U32 R23, R23 ;  /* 0x0000001700177245 */ /* 0x000fe20000201000 */
[----:B------:R-:W-:Y:S01]  /*0d30*/  FFMA R26, R21, R21, R26 ;  /* 0x00000015151a7223 */ /* 0x000fe2000000001a */
[----:B0-----:R-:W-:-:S05]  /*0d40*/  IADD3 R10, P2, PT, R10, 0x10, RZ ;  /* 0x000000100a0a7810 */ /* 0x001fca0007f5e0ff */
[----:B------:R-:W-:Y:S01]  /*0d50*/  IMAD.X R11, RZ, RZ, R11, P2 ;  /* 0x000000ffff0b7224 */ /* 0x000fe200010e060b */
[----:B--2---:R-:W-:-:S05]  /*0d60*/  I2FP.F32.U32 R19, R0 ;  /* 0x0000000000137245 */ /* 0x004fca0000201000 */
[----:B------:R-:W-:Y:S01]  /*0d70*/  FADD R19, R22, -R19 ;  /* 0x8000001316137221 */ /* 0x000fe20000000000 */
[----:B----4-:R-:W-:-:S03]  /*0d80*/  I2FP.F32.U32 R0, R15 ;  /* 0x0000000f00007245 */ /* 0x010fc60000201000 */
[----:B------:R-:W-:Y:S01]  /*0d90*/  FFMA R26, R19, R19, R26 ;  /* 0x00000013131a7223 */ /* 0x000fe2000000001a */
[----:B------:R-:W-:Y:S01]  /*0da0*/  I2FP.F32.U32 R24, R24 ;  /* 0x0000001800187245 */ /* 0x000fe20000201000 */
[----:B------:R-:W-:Y:S01]  /*0db0*/  FADD R23, R23, -R0 ;  /* 0x8000000017177221 */ /* 0x000fe20000000000 */
[----:B------:R-:W-:Y:S02]  /*0dc0*/  I2FP.F32.U32 R25, R25 ;  /* 0x0000001900197245 */ /* 0x000fe40000201000 */
[----:B------:R-:W-:Y:S01]  /*0dd0*/  IADD3 R15, P1, PT, R4, 0x10, RZ ;  /* 0x00000010040f7810 */ /* 0x000fe20007f3e0ff */
[----:B------:R-:W-:Y:S02]  /*0de0*/  FFMA R26, R23, R23, R26 ;  /* 0x00000017171a7223 */ /* 0x000fe4000000001a */
[----:B------:R-:W-:Y:S01]  /*0df0*/  FADD R25, R24, -R25 ;  /* 0x8000001918197221 */ /* 0x000fe20000000000 */
[----:B------:R-:W-:Y:S02]  /*0e00*/  IMAD.MOV.U32 R4, RZ, RZ, R10 ;  /* 0x000000ffff047224 */ /* 0x000fe400078e000a */
[----:B------:R-:W-:-:S02]  /*0e10*/  IMAD.X R19, RZ, RZ, R5, P1 ;  /* 0x000000ffff137224 */ /* 0x000fc400008e0605 */
[----:B------:R-:W-:Y:S01]  /*0e20*/  FFMA R0, R25, R25, R26 ;  /* 0x0000001919007223 */ /* 0x000fe2000000001a */
[----:B------:R-:W-:Y:S02]  /*0e30*/  IMAD.MOV.U32 R18, RZ, RZ, R15 ;  /* 0x000000ffff127224 */ /* 0x000fe400078e000f */
[----:B------:R-:W-:Y:S01]  /*0e40*/  IMAD.MOV.U32 R5, RZ, RZ, R11 ;  /* 0x000000ffff057224 */ /* 0x000fe200078e000b */
[----:B------:R-:W-:Y:S06]  /*0e50*/  @!P0 BRA `(.L_x_48) ;  /* 0xfffffff800488947 */ /* 0x000fec000383ffff */
[----:B------:R-:W-:Y:S05]  /*0e60*/  BSYNC.RECONVERGENT B1 ;  /* 0x0000000000017941 */ /* 0x000fea0003800200 */
.L_x_47:
[----:B------:R-:W-:-:S07]  /*0e70*/  IMAD.MOV.U32 R10, RZ, RZ, R15 ;  /* 0x000000ffff0a7224 */ /* 0x000fce00078e000f */
.L_x_46:
[----:B------:R-:W-:Y:S05]  /*0e80*/  BSYNC.RECONVERGENT B0 ;  /* 0x0000000000007941 */ /* 0x000fea0003800200 */
.L_x_41:
[----:B------:R-:W-:Y:S01]  /*0e90*/  IADD3 R11, P0, PT, R12, R7, RZ ;  /* 0x000000070c0b7210 */ /* 0x000fe20007f1e0ff */
[----:B------:R-:W-:Y:S04]  /*0ea0*/  BSSY.RECONVERGENT B0, `(.L_x_49) ;  /* 0x000012a000007945 */ /* 0x000fe80003800200 */
[----:B------:R-:W-:Y:S01]  /*0eb0*/  IMAD.X R8, R9, 0x1, R8, P0 ;  /* 0x0000000109087824 */ /* 0x000fe200000e0608 */
[----:B------:R-:W-:-:S04]  /*0ec0*/  ISETP.GE.U32.AND P0, PT, R14, R11, PT ;  /* 0x0000000b0e00720c */ /* 0x000fc80003f06070 */
[----:B------:R-:W-:-:S13]  /*0ed0*/  ISETP.GE.U32.AND.EX P0, PT, R13, R8, PT, P0 ;  /* 0x000000080d00720c */ /* 0x000fda0003f06100 */
[----:B------:R-:W-:Y:S05]  /*0ee0*/  @P0 BRA `(.L_x_50) ;  /* 0x0000001000940947 */ /* 0x000fea0003800000 */
[----:B------:R-:W-:Y:S01]  /*0ef0*/  IADD3 R7, P1, P2, R7, UR6, R2 ;  /* 0x0000000607077c10 */ /* 0x000fe2000fa3e002 */
[----:B------:R-:W-:Y:S01]  /*0f00*/  BSSY.RECONVERGENT B1, `(.L_x_51) ;  /* 0x0000029000017945 */ /* 0x000fe20003800200 */
[--C-:B------:R-:W-:Y:S02]  /*0f10*/  IMAD.MOV.U32 R2, RZ, RZ, R10.reuse ;  /* 0x000000ffff027224 */ /* 0x100fe400078e000a */
[----:B------:R-:W-:Y:S01]  /*0f20*/  IADD3.X R12, PT, PT, R9, UR7, R3, P1, P2 ;  /* 0x00000007090c7c10 */ /* 0x000fe20008fe4403 */
[----:B------:R-:W-:Y:S02]  /*0f30*/  IMAD.IADD R21, R7, 0x1, -R10 ;  /* 0x0000000107157824 */ /* 0x000fe400078e0a0a */
[----:B------:R-:W-:-:S03]  /*0f40*/  IMAD.MOV.U32 R3, RZ, RZ, R19 ;  /* 0x000000ffff037224 */ /* 0x000fc600078e0013 */
[----:B------:R-:W-:-:S04]  /*0f50*/  LOP3.LUT R21, R21, 0x3, RZ, 0xc0, !PT ;  /* 0x0000000315157812 */ /* 0x000fc800078ec0ff */
[----:B------:R-:W-:-:S04]  /*0f60*/  ISETP.NE.U32.AND P0, PT, R21, RZ, PT ;  /* 0x000000ff1500720c */ /* 0x000fc80003f05070 */
[----:B------:R-:W-:-:S13]  /*0f70*/  ISETP.NE.AND.EX P0, PT, RZ, RZ, PT, P0 ;  /* 0x000000ffff00720c */ /* 0x000fda0003f05300 */
[----:B------:R-:W-:Y:S05]  /*0f80*/  @!P0 BRA `(.L_x_52) ;  /* 0x0000000000808947 */ /* 0x000fea0003800000 */
[----:B------:R-:W-:Y:S01]  /*0f90*/  BSSY.RECONVERGENT B2, `(.L_x_52) ;  /* 0x000001f000027945 */ /* 0x000fe20003800200 */
[----:B------:R-:W-:Y:S02]  /*0fa0*/  IMAD.MOV.U32 R9, RZ, RZ, R4 ;  /* 0x000000ffff097224 */ /* 0x000fe400078e0004 */
[----:B------:R-:W-:Y:S02]  /*0fb0*/  IMAD.MOV.U32 R16, RZ, RZ, R5 ;  /* 0x000000ffff107224 */ /* 0x000fe400078e0005 */
[----:B------:R-:W-:Y:S02]  /*0fc0*/  IMAD.MOV.U32 R22, RZ, RZ, RZ ;  /* 0x000000ffff167224 */ /* 0x000fe400078e00ff */
[----:B------:R-:W-:Y:S02]  /*0fd0*/  IMAD.MOV.U32 R17, RZ, RZ, R10 ;  /* 0x000000ffff117224 */ /* 0x000fe400078e000a */
[----:B------:R-:W-:-:S07]  /*0fe0*/  IMAD.MOV.U32 R20, RZ, RZ, R19 ;  /* 0x000000ffff147224 */ /* 0x000fce00078e0013 */
.L_x_53:
[----:B------:R-:W-:Y:S02]  /*0ff0*/  IMAD.MOV.U32 R4, RZ, RZ, R17 ;  /* 0x000000ffff047224 */ /* 0x000fe400078e0011 */
[----:B------:R-:W-:Y:S02]  /*1000*/  IMAD.MOV.U32 R2, RZ, RZ, R9 ;  /* 0x000000ffff027224 */ /* 0x000fe400078e0009 */
[----:B------:R-:W-:Y:S02]  /*1010*/  IMAD.MOV.U32 R5, RZ, RZ, R20 ;  /* 0x000000ffff057224 */ /* 0x000fe400078e0014 */
[----:B------:R-:W-:-:S03]  /*1020*/  IMAD.MOV.U32 R3, RZ, RZ, R16 ;  /* 0x000000ffff037224 */ /* 0x000fc600078e0010 */
[----:B------:R-:W2:Y:S04]  /*1030*/  LDG.E.U8 R4, desc[UR4][R4.64] ;  /* 0x0000000404047981 */ /* 0x000ea8000c1e1100 */
[----:B------:R-:W3:Y:S01]  /*1040*/  LDG.E.U8 R2, desc[UR4][R2.64] ;  /* 0x0000000402027981 */ /* 0x000ee2000c1e1100 */
[----:B------:R-:W-:Y:S02]  /*1050*/  IADD3 R21, P0, PT, R21, -0x1, RZ ;  /* 0xffffffff15157810 */ /* 0x000fe40007f1e0ff */
[----:B------:R-:W-:Y:S02]  /*1060*/  IADD3 R14, P3, PT, R14, 0x1, RZ ;  /* 0x000000010e0e7810 */ /* 0x000fe40007f7e0ff */
[----:B------:R-:W-:Y:S02]  /*1070*/  IADD3.X R22, PT, PT, R22, -0x1, RZ, P0, !PT ;  /* 0xffffffff16167810 */ /* 0x000fe400007fe4ff */
[----:B------:R-:W-:Y:S01]  /*1080*/  ISETP.NE.U32.AND P0, PT, R21, RZ, PT ;  /* 0x000000ff1500720c */ /* 0x000fe20003f05070 */
[----:B------:R-:W-:-:S03]  /*1090*/  IMAD.X R13, RZ, RZ, R13, P3 ;  /* 0x000000ffff0d7224 */ /* 0x000fc600018e060d */
[----:B------:R-:W-:Y:S02]  /*10a0*/  ISETP.NE.AND.EX P0, PT, R22, RZ, PT, P0 ;  /* 0x000000ff1600720c */ /* 0x000fe40003f05300 */
[----:B--2---:R-:W-:Y:S02]  /*10b0*/  I2FP.F32.U32 R15, R4 ;  /* 0x00000004000f7245 */ /* 0x004fe40000201000 */
[----:B------:R-:W-:Y:S02]  /*10c0*/  IADD3 R4, P2, PT, R9, 0x1, RZ ;  /* 0x0000000109047810 */ /* 0x000fe40007f5e0ff */
[----:B---3--:R-:W-:Y:S02]  /*10d0*/  I2FP.F32.U32 R18, R2 ;  /* 0x0000000200127245 */ /* 0x008fe40000201000 */
[----:B------:R-:W-:Y:S01]  /*10e0*/  IADD3 R2, P1, PT, R17, 0x1, RZ ;  /* 0x0000000111027810 */ /* 0x000fe20007f3e0ff */
[----:B------:R-:W-:Y:S02]  /*10f0*/  IMAD.X R5, RZ, RZ, R16, P2 ;  /* 0x000000ffff057224 */ /* 0x000fe400010e0610 */
[----:B------:R-:W-:Y:S01]  /*1100*/  FADD R15, R15, -R18 ;  /* 0x800000120f0f7221 */ /* 0x000fe20000000000 */
[----:B------:R-:W-:-:S02]  /*1110*/  IMAD.MOV.U32 R9, RZ, RZ, R4 ;  /* 0x000000ffff097224 */ /* 0x000fc400078e0004 */
[----:B------:R-:W-:Y:S02]  /*1120*/  IMAD.X R3, RZ, RZ, R20, P1 ;  /* 0x000000ffff037224 */ /* 0x000fe400008e0614 */
[----:B------:R-:W-:Y:S01]  /*1130*/  FFMA R0, R15, R15, R0 ;  /* 0x0000000f0f007223 */ /* 0x000fe20000000000 */
[----:B------:R-:W-:Y:S02]  /*1140*/  IMAD.MOV.U32 R17, RZ, RZ, R2 ;  /* 0x000000ffff117224 */ /* 0x000fe400078e0002 */
[----:B------:R-:W-:Y:S02]  /*1150*/  IMAD.MOV.U32 R20, RZ, RZ, R3 ;  /* 0x000000ffff147224 */ /* 0x000fe400078e0003 */
[----:B------:R-:W-:Y:S01]  /*1160*/  IMAD.MOV.U32 R16, RZ, RZ, R5 ;  /* 0x000000ffff107224 */ /* 0x000fe200078e0005 */
[----:B------:R-:W-:Y:S06]  /*1170*/  @P0 BRA `(.L_x_53) ;  /* 0xfffffffc009c0947 */ /* 0x000fec000383ffff */
[----:B------:R-:W-:Y:S05]  /*1180*/  BSYNC.RECONVERGENT B2 ;  /* 0x0000000000027941 */ /* 0x000fea0003800200 */
.L_x_52:
[----:B------:R-:W-:Y:S05]  /*1190*/  BSYNC.RECONVERGENT B1 ;  /* 0x0000000000017941 */ /* 0x000fea0003800200 */
.L_x_51:
[----:B------:R-:W-:-:S05]  /*11a0*/  IADD3 R7, P0, PT, R10, -R7, RZ ;  /* 0x800000070a077210 */ /* 0x000fca0007f1e0ff */
[----:B------:R-:W-:Y:S01]  /*11b0*/  IMAD.X R12, R19, 0x1, ~R12, P0 ;  /* 0x00000001130c7824 */ /* 0x000fe200000e0e0c */
[----:B------:R-:W-:-:S04]  /*11c0*/  ISETP.GT.U32.AND P0, PT, R7, -0x4, PT ;  /* 0xfffffffc0700780c */ /* 0x000fc80003f04070 */
[----:B------:R-:W-:-:S13]  /*11d0*/  ISETP.GT.U32.AND.EX P0, PT, R12, -0x1, PT, P0 ;  /* 0xffffffff0c00780c */ /* 0x000fda0003f04100 */
[----:B------:R-:W-:Y:S05]  /*11e0*/  @P0 BRA `(.L_x_50) ;  /* 0x0000000c00d40947 */ /* 0x000fea0003800000 */
[----:B------:R-:W-:Y:S01]  /*11f0*/  ISETP.GE.U32.AND P1, PT, R14, R11, PT ;  /* 0x0000000b0e00720c */ /* 0x000fe20003f26070 */
[----:B------:R-:W-:Y:S01]  /*1200*/  BSSY.RECONVERGENT B1, `(.L_x_54) ;  /* 0x0000023000017945 */ /* 0x000fe20003800200 */
[----:B------:R-:W-:Y:S02]  /*1210*/  PLOP3.LUT P0, PT, PT, PT, PT, 0x80, 0x8 ;  /* 0x000000000008781c */ /* 0x000fe40003f0f070 */
[----:B------:R-:W-:-:S13]  /*1220*/  ISETP.GE.U32.AND.EX P1, PT, R13, R8, PT, P1 ;  /* 0x000000080d00720c */ /* 0x000fda0003f26110 */
[----:B------:R-:W-:Y:S05]  /*1230*/  @!P1 BRA `(.L_x_55) ;  /* 0x00000000007c9947 */ /* 0x000fea0003800000 */
[----:B------:R-:W2:Y:S04]  /*1240*/  LDG.E.U8 R9, desc[UR4][R2.64] ;  /* 0x0000000402097981 */ /* 0x000ea8000c1e1100 */
[----:B------:R-:W3:Y:S04]  /*1250*/  LDG.E.U8 R10, desc[UR4][R4.64] ;  /* 0x00000004040a7981 */ /* 0x000ee8000c1e1100 */
[----:B------:R-:W4:Y:S04]  /*1260*/  LDG.E.U8 R12, desc[UR4][R2.64+0x1] ;  /* 0x00000104020c7981 */ /* 0x000f28000c1e1100 */
[----:B------:R-:W5:Y:S04]  /*1270*/  LDG.E.U8 R15, desc[UR4][R4.64+0x1] ;  /* 0x00000104040f7981 */ /* 0x000f68000c1e1100 */
[----:B------:R-:W5:Y:S04]  /*1280*/  LDG.E.U8 R16, desc[UR4][R2.64+0x2] ;  /* 0x0000020402107981 */ /* 0x000f68000c1e1100 */
[----:B------:R-:W5:Y:S04]  /*1290*/  LDG.E.U8 R17, desc[UR4][R4.64+0x2] ;  /* 0x0000020404117981 */ /* 0x000f68000c1e1100 */
[----:B------:R0:W5:Y:S04]  /*12a0*/  LDG.E.U8 R18, desc[UR4][R2.64+0x3] ;  /* 0x0000030402127981 */ /* 0x000168000c1e1100 */
[----:B------:R1:W5:Y:S01]  /*12b0*/  LDG.E.U8 R7, desc[UR4][R4.64+0x3] ;  /* 0x0000030404077981 */ /* 0x000362000c1e1100 */
        /* <DEDUP_REMOVED lines=23> */
.L_x_55:
[----:B------:R-:W-:Y:S05]  /*1430*/  BSYNC.RECONVERGENT B1 ;  /* 0x0000000000017941 */ /* 0x000fea0003800200 */
.L_x_54:
        /* <DEDUP_REMOVED lines=11> */
.L_x_58:
[----:B------:R-:W2:Y:S04]  /*14f0*/  LDG.E.U8 R15, desc[UR4][R2.64] ;  /* 0x00000004020f7981 */ /* 0x000ea8000c1e1100 */
[----:B------:R-:W3:Y:S04]  /*1500*/  LDG.E.U8 R16, desc[UR4][R4.64] ;  /* 0x0000000404107981 */ /* 0x000ee8000c1e1100 */
[----:B------:R-:W4:Y:S04]  /*1510*/  LDG.E.U8 R9, desc[UR4][R2.64+0x1] ;  /* 0x0000010402097981 */ /* 0x000f28000c1e1100 */
[----:B------:R-:W5:Y:S04]  /*1520*/  LDG.E.U8 R12, desc[UR4][R4.64+0x1] ;  /* 0x00000104040c7981 */ /* 0x000f68000c1e1100 */
[----:B------:R-:W4:Y:S04]  /*1530*/  LDG.E.U8 R20, desc[UR4][R2.64+0x2] ;  /* 0x0000020402147981 */ /* 0x000f28000c1e1100 */
[----:B------:R-:W4:Y:S04]  /*1540*/  LDG.E.U8 R21, desc[UR4][R4.64+0x2] ;  /* 0x0000020404157981 */ /* 0x000f28000c1e1100 */
[----:B------:R-:W4:Y:S04]  /*1550*/  LDG.E.U8 R22, desc[UR4][R2.64+0x3] ;  /* 0x0000030402167981 */ /* 0x000f28000c1e1100 */
[----:B------:R-:W4:Y:S04]  /*1560*/  LDG.E.U8 R23, desc[UR4][R4.64+0x3] ;  /* 0x0000030404177981 */ /* 0x000f28000c1e1100 */
[----:B------:R-:W4:Y:S04]  /*1570*/  LDG.E.U8 R24, desc[UR4][R2.64+0x4] ;  /* 0x0000040402187981 */ /* 0x000f28000c1e1100 */
[----:B------:R-:W4:Y:S04]  /*1580*/  LDG.E.U8 R25, desc[UR4][R4.64+0x4] ;  /* 0x0000040404197981 */ /* 0x000f28000c1e1100 */
[----:B------:R-:W4:Y:S04]  /*1590*/  LDG.E.U8 R18, desc[UR4][R2.64+0x5] ;  /* 0x0000050402127981 */ /* 0x000f28000c1e1100 */
[----:B------:R-:W4:Y:S04]  /*15a0*/  LDG.E.U8 R19, desc[UR4][R4.64+0x5] ;  /* 0x0000050404137981 */ /* 0x000f28000c1e1100 */
[----:B------:R-:W4:Y:S01]  /*15b0*/  LDG.E.U8 R17, desc[UR4][R4.64+0x6] ;  /* 0x0000060404117981 */ /* 0x000f22000c1e1100 */
[----:B--2---:R-:W-:-:S02]  /*15c0*/  I2FP.F32.U32 R15, R15 ;  /* 0x0000000f000f7245 */ /* 0x004fc40000201000 */
[----:B---3--:R-:W-:-:S05]  /*15d0*/  I2FP.F32.U32 R16, R16 ;  /* 0x0000001000107245 */ /* 0x008fca0000201000 */
[----:B------:R-:W-:Y:S02]  /*15e0*/  FADD R15, R15, -R16 ;  /* 0x800000100f0f7221 */ /* 0x000fe40000000000 */
[----:B------:R-:W2:Y:S01]  /*15f0*/  LDG.E.U8 R16, desc[UR4][R2.64+0x6] ;  /* 0x0000060402107981 */ /* 0x000ea2000c1e1100 */
[----:B-----5:R-:W-:Y:S01]  /*1600*/  I2FP.F32.U32 R12, R12 ;  /* 0x0000000c000c7245 */ /* 0x020fe20000201000 */
[----:B------:R-:W-:Y:S01]  /*1610*/  FFMA R26, R15, R15, R0 ;  /* 0x0000000f0f1a7223 */ /* 0x000fe20000000000 */
[----:B----4-:R-:W-:Y:S01]  /*1620*/  I2FP.F32.U32 R15, R9 ;  /* 0x00000009000f7245 */ /* 0x010fe20000201000 */
[----:B------:R-:W3:Y:S04]  /*1630*/  LDG.E.U8 R0, desc[UR4][R2.64+0x7] ;  /* 0x0000070402007981 */ /* 0x000ee8000c1e1100 */
[----:B------:R-:W4:Y:S01]  /*1640*/  LDG.E.U8 R9, desc[UR4][R4.64+0x7] ;  /* 0x0000070404097981 */ /* 0x000f22000c1e1100 */
[----:B------:R-:W-:-:S03]  /*1650*/  FADD R15, R15, -R12 ;  /* 0x8000000c0f0f7221 */ /* 0x000fc60000000000 */
[----:B------:R-:W5:Y:S01]  /*1660*/  LDG.E.U8 R12, desc[UR4][R2.64+0x8] ;  /* 0x00000804020c7981 */ /* 0x000f62000c1e1100 */
[----:B------:R-:W-:-:S03]  /*1670*/  FFMA R26, R15, R15, R26 ;  /* 0x0000000f0f1a7223 */ /* 0x000fc6000000001a */
[----:B------:R-:W5:Y:S01]  /*1680*/  LDG.E.U8 R15, desc[UR4][R4.64+0x8] ;  /* 0x00000804040f7981 */ /* 0x000f62000c1e1100 */
[----:B------:R-:W-:Y:S02]  /*1690*/  I2FP.F32.U32 R20, R20 ;  /* 0x0000001400147245 */ /* 0x000fe40000201000 */
[----:B------:R-:W-:Y:S02]  /*16a0*/  I2FP.F32.U32 R21, R21 ;  /* 0x0000001500157245 */ /* 0x000fe40000201000 */
[----:B------:R-:W-:Y:S02]  /*16b0*/  I2FP.F32.U32 R22, R22 ;  /* 0x0000001600167245 */ /* 0x000fe40000201000 */
[----:B------:R-:W-:Y:S01]  /*16c0*/  I2FP.F32.U32 R23, R23 ;  /* 0x0000001700177245 */ /* 0x000fe20000201000 */
[----:B------:R-:W-:Y:S01]  /*16d0*/  FADD R21, R20, -R21 ;  /* 0x8000001514157221 */ /* 0x000fe20000000000 */
[----:B------:R-:W-:Y:S01]  /*16e0*/  I2FP.F32.U32 R24, R24 ;  /* 0x0000001800187245 */ /* 0x000fe20000201000 */
[----:B------:R-:W5:Y:S01]  /*16f0*/  LDG.E.U8 R20, desc[UR4][R2.64+0x9] ;  /* 0x0000090402147981 */ /* 0x000f62000c1e1100 */
[----:B------:R-:W-:Y:S01]  /*1700*/  I2FP.F32.U32 R25, R25 ;  /* 0x0000001900197245 */ /* 0x000fe20000201000 */
[----:B------:R-:W-:Y:S01]  /*1710*/  FFMA R26, R21, R21, R26 ;  /* 0x00000015151a7223 */ /* 0x000fe2000000001a */
[----:B------:R-:W-:Y:S01]  /*1720*/  FADD R23, R22, -R23 ;  /* 0x8000001716177221 */ /* 0x000fe20000000000 */
[----:B------:R-:W-:Y:S01]  /*1730*/  I2FP.F32.U32 R22, R18 ;  /* 0x0000001200167245 */ /* 0x000fe20000201000 */
[----:B------:R-:W5:Y:S01]  /*1740*/  LDG.E.U8 R21, desc[UR4][R4.64+0x9] ;  /* 0x0000090404157981 */ /* 0x000f62000c1e1100 */
[----:B------:R-:W-:Y:S01]  /*1750*/  FADD R25, R24, -R25 ;  /* 0x8000001918197221 */ /* 0x000fe20000000000 */
[----:B------:R-:W-:Y:S01]  /*1760*/  FFMA R26, R23, R23, R26 ;  /* 0x00000017171a7223 */ /* 0x000fe2000000001a */
[----:B------:R-:W-:Y:S01]  /*1770*/  I2FP.F32.U32 R23, R19 ;  /* 0x0000001300177245 */ /* 0x000fe20000201000 */
[----:B------:R-:W5:Y:S02]  /*1780*/  LDG.E.U8 R18, desc[UR4][R4.64+0xa] ;  /* 0x00000a0404127981 */ /* 0x000f64000c1e1100 */
[----:B------:R-:W-:Y:S01]  /*1790*/  FFMA R26, R25, R25, R26 ;  /* 0x00000019191a7223 */ /* 0x000fe2000000001a */
[----:B------:R-:W-:Y:S01]  /*17a0*/  I2FP.F32.U32 R25, R17 ;  /* 0x0000001100197245 */ /* 0x000fe20000201000 */
[----:B------:R-:W-:Y:S01]  /*17b0*/  FADD R23, R22, -R23 ;  /* 0x8000001716177221 */ /* 0x000fe20000000000 */
[----:B------:R-:W5:Y:S03]  /*17c0*/  LDG.E.U8 R19, desc[UR4][R2.64+0xa] ;  /* 0x00000a0402137981 */ /* 0x000f66000c1e1100 */
[----:B------:R-:W-:Y:S01]  /*17d0*/  FFMA R26, R23, R23, R26 ;  /* 0x00000017171a7223 */ /* 0x000fe2000000001a */
[----:B------:R-:W5:Y:S04]  /*17e0*/  LDG.E.U8 R22, desc[UR4][R2.64+0xb] ;  /* 0x00000b0402167981 */ /* 0x000f68000c1e1100 */
[----:B------:R-:W5:Y:S01]  /*17f0*/  LDG.E.U8 R17, desc[UR4][R4.64+0xb] ;  /* 0x00000b0404117981 */ /* 0x000f62000c1e1100 */
[----:B--2---:R-:W-:-:S02]  /*1800*/  I2FP.F32.U32 R16, R16 ;  /* 0x0000001000107245 */ /* 0x004fc40000201000 */
[----:B---3--:R-:W-:-:S03]  /*1810*/  I2FP.F32.U32 R23, R0 ;  /* 0x0000000000177245 */ /* 0x008fc60000201000 */
[----:B------:R-:W-:Y:S01]  /*1820*/  FADD R25, R16, -R25 ;  /* 0x8000001910197221 */ /* 0x000fe20000000000 */
[----:B------:R-:W2:Y:S01]  /*1830*/  LDG.E.U8 R0, desc[UR4][R4.64+0xc] ;  /* 0x00000c0404007981 */ /* 0x000ea2000c1e1100 */
[----:B----4-:R-:W-:Y:S02]  /*1840*/  I2FP.F32.U32 R24, R9 ;  /* 0x0000000900187245 */ /* 0x010fe40000201000 */
[----:B------:R-:W-:Y:S01]  /*1850*/  FFMA R26, R25, R25, R26 ;  /* 0x00000019191a7223 */ /* 0x000fe2000000001a */
[----:B------:R-:W3:Y:S02]  /*1860*/  LDG.E.U8 R16, desc[UR4][R2.64+0xc] ;  /* 0x00000c0402107981 */ /* 0x000ee4000c1e1100 */
[----:B------:R-:W-:Y:S01]  /*1870*/  FADD R25, R23, -R24 ;  /* 0x8000001817197221 */ /* 0x000fe20000000000 */
[----:B-----5:R-:W-:Y:S01]  /*1880*/  I2FP.F32.U32 R24, R12 ;  /* 0x0000000c00187245 */ /* 0x020fe20000201000 */
[----:B------:R-:W4:Y:S02]  /*1890*/  LDG.E.U8 R9, desc[UR4][R2.64+0xd] ;  /* 0x00000d0402097981 */ /* 0x000f24000c1e1100 */
[----:B------:R-:W-:Y:S01]  /*18a0*/  FFMA R26, R25, R25, R26 ;  /* 0x00000019191a7223 */ /* 0x000fe2000000001a */
[----:B------:R-:W-:Y:S01]  /*18b0*/  I2FP.F32.U32 R25, R15 ;  /* 0x0000000f00197245 */ /* 0x000fe20000201000 */
[----:B------:R-:W5:Y:S04]  /*18c0*/  LDG.E.U8 R23, desc[UR4][R4.64+0xd] ;  /* 0x00000d0404177981 */ /* 0x000f68000c1e1100 */
[----:B------:R-:W-:Y:S01]  /*18d0*/  FADD R25, R24, -R25 ;  /* 0x8000001918197221 */ /* 0x000fe20000000000 */
[----:B------:R-:W5:Y:S04]  /*18e0*/  LDG.E.U8 R15, desc[UR4][R2.64+0xe] ;  /* 0x00000e04020f7981 */ /* 0x000f68000c1e1100 */
[----:B------:R-:W5:Y:S01]  /*18f0*/  LDG.E.U8 R12, desc[UR4][R4.64+0xe] ;  /* 0x00000e04040c7981 */ /* 0x000f62000c1e1100 */
[----:B------:R-:W-:-:S03]  /*1900*/  FFMA R26, R25, R25, R26 ;  /* 0x00000019191a7223 */ /* 0x000fc6000000001a */
[----:B------:R0:W5:Y:S04]  /*1910*/  LDG.E.U8 R25, desc[UR4][R2.64+0xf] ;  /* 0x00000f0402197981 */ /* 0x000168000c1e1100 */
[----:B------:R1:W5:Y:S01]  /*1920*/  LDG.E.U8 R24, desc[UR4][R4.64+0xf] ;  /* 0x00000f0404187981 */ /* 0x000362000c1e1100 */
        /* <DEDUP_REMOVED lines=8> */
[----:B------:R-:W-:Y:S01]  /*19b0*/  FADD R19, R19, -R18 ;  /* 0x8000001213137221 */ /* 0x000fe20000000000 */
[----:B------:R-:W-:-:S03]  /*19c0*/  I2FP.F32.U32 R17, R17 ;  /* 0x0000001100117245 */ /* 0x000fc60000201000 */
[----:B------:R-:W-:Y:S01]  /*19d0*/  FFMA R26, R19, R19, R26 ;  /* 0x00000013131a7223 */ /* 0x000fe2000000001a */
[----:B------:R-:W-:Y:S02]  /*19e0*/  IMAD.X R13, RZ, RZ, R13, P1 ;  /* 0x000000ffff0d7224 */ /* 0x000fe400008e060d */
[----:B------:R-:W-:Y:S01]  /*19f0*/  FADD R17, R22, -R17 ;  /* 0x8000001116117221 */ /* 0x000fe20000000000 */
[----:B------:R-:W-:-:S03]  /*1a00*/  ISETP.GE.U32.AND P1, PT, R14, R7, PT ;  /* 0x000000070e00720c */ /* 0x000fc60003f26070 */
[----:B------:R-:W-:Y:S01]  /*1a10*/  FFMA R26, R17, R17, R26 ;  /* 0x00000011111a7223 */ /* 0x000fe2000000001a */
[----:B------:R-:W-:Y:S02]  /*1a20*/  ISETP.GE.U32.AND.EX P1, PT, R13, R10, PT, P1 ;  /* 0x0000000a0d00720c */ /* 0x000fe40003f26110 */
[----:B0-----:R-:W-:-:S05]  /*1a30*/  IADD3 R2, P2, PT, R2, 0x10, RZ ;  /* 0x0000001002027810 */ /* 0x001fca0007f5e0ff */
[----:B------:R-:W-:Y:S01]  /*1a40*/  IMAD.X R3, RZ, RZ, R3, P2 ;  /* 0x000000ffff037224 */ /* 0x000fe200010e0603 */
        /* <DEDUP_REMOVED lines=19> */
.L_x_57:
[----:B------:R-:W-:Y:S05]  /*1b80*/  BSYNC.RECONVERGENT B1 ;  /* 0x0000000000017941 */ /* 0x000fea0003800200 */
.L_x_56:
        /* <DEDUP_REMOVED lines=8> */
[----:B------:R-:W2:Y:S04]  /*1c10*/  LDG.E.U8 R24, desc[UR4][R2.64] ;  /* 0x0000000402187981 */ /* 0x000ea8000c1e1100 */
[----:B------:R-:W3:Y:S04]  /*1c20*/  LDG.E.U8 R25, desc[UR4][R4.64] ;  /* 0x0000000404197981 */ /* 0x000ee8000c1e1100 */
[----:B------:R-:W4:Y:S04]  /*1c30*/  LDG.E.U8 R26, desc[UR4][R2.64+0x1] ;  /* 0x00000104021a7981 */ /* 0x000f28000c1e1100 */
[----:B------:R-:W5:Y:S04]  /*1c40*/  LDG.E.U8 R23, desc[UR4][R4.64+0x1] ;  /* 0x0000010404177981 */ /* 0x000f68000c1e1100 */
        /* <DEDUP_REMOVED lines=51> */
.L_x_60:
[----:B------:R-:W-:Y:S05]  /*1f80*/  BSYNC.RECONVERGENT B1 ;  /* 0x0000000000017941 */ /* 0x000fea0003800200 */
.L_x_59:
[----:B------:R-:W-:-:S04]  /*1f90*/  ISETP.LT.U32.AND P1, PT, R14, R11, PT ;  /* 0x0000000b0e00720c */ /* 0x000fc80003f21070 */
[----:B------:R-:W-:-:S13]  /*1fa0*/  ISETP.LT.U32.OR.EX P0, PT, R13, R8, P0, P1 ;  /* 0x000000080d00720c */ /* 0x000fda0000701510 */
[----:B------:R-:W-:Y:S05]  /*1fb0*/  @!P0 BRA `(.L_x_50) ;  /* 0x0000000000608947 */ /* 0x000fea0003800000 */
[----:B------:R-:W2:Y:S04]  /*1fc0*/  LDG.E.U8 R7, desc[UR4][R2.64] ;  /* 0x0000000402077981 */ /* 0x000ea8000c1e1100 */
[----:B------:R-:W3:Y:S04]  /*1fd0*/  LDG.E.U8 R8, desc[UR4][R4.64] ;  /* 0x0000000404087981 */ /* 0x000ee8000c1e1100 */
[----:B------:R-:W4:Y:S04]  /*1fe0*/  LDG.E.U8 R9, desc[UR4][R2.64+0x1] ;  /* 0x0000010402097981 */ /* 0x000f28000c1e1100 */
[----:B------:R-:W5:Y:S04]  /*1ff0*/  LDG.E.U8 R10, desc[UR4][R4.64+0x1] ;  /* 0x00000104040a7981 */ /* 0x000f68000c1e1100 */
[----:B------:R-:W5:Y:S04]  /*2000*/  LDG.E.U8 R11, desc[UR4][R2.64+0x2] ;  /* 0x00000204020b7981 */ /* 0x000f68000c1e1100 */
[----:B------:R-:W5:Y:S04]  /*2010*/  LDG.E.U8 R12, desc[UR4][R4.64+0x2] ;  /* 0x00000204040c7981 */ /* 0x000f68000c1e1100 */
[----:B------:R-:W5:Y:S04]  /*2020*/  LDG.E.U8 R13, desc[UR4][R2.64+0x3] ;  /* 0x00000304020d7981 */ /* 0x000f68000c1e1100 */
[----:B------:R-:W5:Y:S01]  /*2030*/  LDG.E.U8 R14, desc[UR4][R4.64+0x3] ;  /* 0x00000304040e7981 */ /* 0x000f62000c1e1100 */
        /* <DEDUP_REMOVED lines=16> */
.L_x_50:
[----:B------:R-:W-:Y:S05]  /*2140*/  BSYNC.RECONVERGENT B0 ;  /* 0x0000000000007941 */ /* 0x000fea0003800200 */
.L_x_49:
[----:B------:R-:W0:Y:S02]  /*2150*/  LDC.64 R2, c[0x0][0x390] ;  /* 0x0000e400ff027b82 */ /* 0x000e240000000a00 */
[----:B0-----:R-:W-:-:S05]  /*2160*/  IMAD.WIDE R6, R6, 0x4, R2 ;  /* 0x0000000406067825 */ /* 0x001fca00078e0202 */
[----:B------:R-:W-:Y:S01]  /*2170*/  STG.E desc[UR4][R6.64], R0 ;  /* 0x0000000006007986 */ /* 0x000fe2000c101904 */
[----:B------:R-:W-:Y:S05]  /*2180*/  EXIT ;  /* 0x000000000000794d */ /* 0x000fea0003800000 */
.L_x_61:
        /* <DEDUP_REMOVED lines=15> */
.L_x_85:


//--------------------- .text._Z7ProcessIaEvPT_S1_PfPmPiii --------------------------
	.section	.text._Z7ProcessIaEvPT_S1_PfPmPiii,"ax",@progbits
	.align	128
        .global         _Z7ProcessIaEvPT_S1_PfPmPiii
        .type           _Z7ProcessIaEvPT_S1_PfPmPiii,@function
        .size           _Z7ProcessIaEvPT_S1_PfPmPiii,(.L_x_86 - _Z7ProcessIaEvPT_S1_PfPmPiii)
        .other          _Z7ProcessIaEvPT_S1_PfPmPiii,@"STO_CUDA_ENTRY STV_DEFAULT"
_Z7ProcessIaEvPT_S1_PfPmPiii:
.text._Z7ProcessIaEvPT_S1_PfPmPiii:
        /* <DEDUP_REMOVED lines=21> */
[----:B------:R-:W-:Y:S01]  /*0150*/  HFMA2 R14, -RZ, RZ, 0, 0 ;  /* 0x00000000ff0e7431 */ /* 0x000fe200000001ff */
[----:B------:R-:W-:Y:S01]  /*0160*/  SHF.R.S32.HI R15, RZ, 0x1f, R13 ;  /* 0x0000001fff0f7819 */ /* 0x000fe2000001140d */
[----:B0-----:R-:W-:Y:S01]  /*0170*/  IMAD.U32 R4, RZ, RZ, UR8 ;  /* 0x00000008ff047e24 */ /* 0x001fe2000f8e00ff */
[----:B------:R-:W-:Y:S02]  /*0180*/  MOV R5, UR9 ;  /* 0x0000000900057c02 */ /* 0x000fe40008000f00 */
[----:B-1----:R-:W-:-:S04]  /*0190*/  IADD3 R12, P1, PT, R2, UR6, RZ ;  /* 0x00000006020c7c10 */ /* 0x002fc8000ff3e0ff */
[----:B------:R-:W-:Y:S01]  /*01a0*/  IADD3.X R10, PT, PT, R3, UR7, RZ, P1, !PT ;  /* 0x00000007030a7c10 */ /* 0x000fe20008ffe4ff */
[----:B------:R-:W-:Y:S01]  /*01b0*/  IMAD.MOV.U32 R8, RZ, RZ, R12 ;  /* 0x000000ffff087224 */ /* 0x000fe200078e000c */
[----:B------:R-:W-:Y:S02]  /*01c0*/  MOV R6, R12 ;  /* 0x0000000c00067202 */ /* 0x000fe40000000f00 */
[----:B------:R-:W-:Y:S01]  /*01d0*/  MOV R19, R10 ;  /* 0x0000000a00137202 */ /* 0x000fe20000000f00 */
[----:B------:R-:W-:Y:S01]  /*01e0*/  IMAD.MOV.U32 R0, RZ, RZ, R10 ;  /* 0x000000ffff007224 */ /* 0x000fe200078e000a */
[----:B------:R-:W-:Y:S06]  /*01f0*/  @!P0 BRA `(.L_x_62) ;  /* 0x0000000c00288947 */ /* 0x000fec0003800000 */
[----:B------:R-:W-:Y:S01]  /*0200*/  LOP3.LUT R11, R13, 0xfffffffc, RZ, 0xc0, !PT ;  /* 0xfffffffc0d0b7812 */ /* 0x000fe200078ec0ff */
[----:B------:R-:W-:Y:S01]  /*0210*/  BSSY.RECONVERGENT B0, `(.L_x_63) ;  /* 0x000004a000007945 */ /* 0x000fe20003800200 */
[----:B------:R-:W-:Y:S02]  /*0220*/  IADD3 R7, P0, PT, R12, 0x4, RZ ;  /* 0x000000040c077810 */ /* 0x000fe40007f1e0ff */
        /* <DEDUP_REMOVED lines=9> */
[----:B------:R-:W-:Y:S02]  /*02c0*/  SEL R0, R21, R0, P0 ;  /* 0x0000000015007207 */ /* 0x000fe40000000000 */
[----:B------:R-:W-:-:S02]  /*02d0*/  IADD3 R16, P2, P1, R7, -UR6, R16 ;  /* 0x8000000607107c10 */ /* 0x000fc4000f95e010 */
[----:B------:R-:W-:Y:S02]  /*02e0*/  MOV R14, RZ ;  /* 0x000000ff000e7202 */ /* 0x000fe40000000f00 */
[----:B------:R-:W-:Y:S02]  /*02f0*/  LOP3.LUT R6, R16, 0xc, RZ, 0xc0, !PT ;  /* 0x0000000c10067812 */ /* 0x000fe400078ec0ff */
[----:B------:R-:W-:Y:S01]  /*0300*/  IADD3.X R19, PT, PT, R0, ~UR7, R19, P2, P1 ;  /* 0x8000000700137c10 */ /* 0x000fe200097e2413 */
[----:B------:R-:W-:Y:S01]  /*0310*/  IMAD.MOV.U32 R0, RZ, RZ, R10 ;  /* 0x000000ffff007224 */ /* 0x000fe200078e000a */
[----:B------:R-:W-:Y:S02]  /*0320*/  ISETP.NE.U32.AND P3, PT, R6, 0xc, PT ;  /* 0x0000000c0600780c */ /* 0x000fe40003f65070 */
[----:B------:R-:W-:Y:S02]  /*0330*/  MOV R8, R12 ;  /* 0x0000000c00087202 */ /* 0x000fe40000000f00 */
[----:B------:R-:W-:-:S13]  /*0340*/  ISETP.NE.AND.EX P0, PT, RZ, RZ, PT, P3 ;  /* 0x000000ffff00720c */ /* 0x000fda0003f05330 */
[----:B------:R-:W-:Y:S05]  /*0350*/  @!P0 BRA `(.L_x_64) ;  /* 0x0000000000d48947 */ /* 0x000fea0003800000 */
[----:B------:R-:W0:Y:S01]  /*0360*/  LDCU.64 UR8, c[0x0][0x388] ;  /* 0x00007100ff0877ac */ /* 0x000e220008000a00 */
[----:B------:R-:W-:Y:S01]  /*0370*/  SHF.R.U64 R8, R16, 0x2, R19 ;  /* 0x0000000210087819 */ /* 0x000fe20000001213 */
[----:B------:R-:W-:Y:S01]  /*0380*/  HFMA2 R14, -RZ, RZ, 0, 0 ;  /* 0x00000000ff0e7431 */ /* 0x000fe200000001ff */
[----:B------:R-:W-:Y:S01]  /*0390*/  BSSY.RECONVERGENT B1, `(.L_x_65) ;  /* 0x000002f000017945 */ /* 0x000fe20003800200 */
[----:B------:R-:W-:Y:S01]  /*03a0*/  MOV R18, R12 ;  /* 0x0000000c00127202 */ /* 0x000fe20000000f00 */
[----:B------:R-:W-:Y:S01]  /*03b0*/  IMAD.MOV.U32 R6, RZ, RZ, R10 ;  /* 0x000000ffff067224 */ /* 0x000fe200078e000a */
[----:B------:R-:W-:-:S04]  /*03c0*/  IADD3 R8, PT, PT, R8, 0x1, RZ ;  /* 0x0000000108087810 */ /* 0x000fc80007ffe0ff */
[----:B------:R-:W-:-:S04]  /*03d0*/  LOP3.LUT R8, R8, 0x3, RZ, 0xc0, !PT ;  /* 0x0000000308087812 */ /* 0x000fc800078ec0ff */
[----:B------:R-:W-:Y:S02]  /*03e0*/  IADD3 R8, P0, PT, RZ, -R8, RZ ;  /* 0x80000008ff087210 */ /* 0x000fe40007f1e0ff */
[----:B0-----:R-:W-:Y:S01]  /*03f0*/  MOV R20, UR8 ;  /* 0x0000000800147c02 */ /* 0x001fe20008000f00 */
[----:B------:R-:W-:Y:S01]  /*0400*/  IMAD.U32 R7, RZ, RZ, UR9 ;  /* 0x00000009ff077e24 */ /* 0x000fe2000f8e00ff */
[----:B------:R-:W-:-:S09]  /*0410*/  IADD3.X R0, PT, PT, RZ, -0x1, RZ, P0, !PT ;  /* 0xffffffffff007810 */ /* 0x000fd200007fe4ff */
.L_x_66:
[----:B------:R-:W-:Y:S01]  /*0420*/  IMAD.MOV.U32 R5, RZ, RZ, R6 ;  /* 0x000000ffff057224 */ /* 0x000fe200078e0006 */
[----:B------:R-:W-:Y:S02]  /*0430*/  MOV R4, R18 ;  /* 0x0000001200047202 */ /* 0x000fe40000000f00 */
[----:B------:R-:W-:-:S03]  /*0440*/  MOV R6, R20 ;  /* 0x0000001400067202 */ /* 0x000fc60000000f00 */
[----:B------:R-:W2:Y:S04]  /*0450*/  LDG.E.S8 R27, desc[UR4][R4.64] ;  /* 0x00000004041b7981 */ /* 0x000ea8000c1e1300 */
[----:B------:R-:W3:Y:S04]  /*0460*/  LDG.E.S8 R26, desc[UR4][R6.64] ;  /* 0x00000004061a7981 */ /* 0x000ee8000c1e1300 */
[----:B------:R-:W4:Y:S04]  /*0470*/  LDG.E.S8 R21, desc[UR4][R4.64+0x1] ;  /* 0x0000010404157981 */ /* 0x000f28000c1e1300 */
[----:B------:R-:W5:Y:S04]  /*0480*/  LDG.E.S8 R18, desc[UR4][R6.64+0x1] ;  /* 0x0000010406127981 */ /* 0x000f68000c1e1300 */
[----:B------:R-:W5:Y:S04]  /*0490*/  LDG.E.S8 R24, desc[UR4][R4.64+0x2] ;  /* 0x0000020404187981 */ /* 0x000f68000c1e1300 */
[----:B------:R-:W5:Y:S04]  /*04a0*/  LDG.E.S8 R25, desc[UR4][R6.64+0x2] ;  /* 0x0000020406197981 */ /* 0x000f68000c1e1300 */
[----:B------:R-:W5:Y:S04]  /*04b0*/  LDG.E.S8 R22, desc[UR4][R4.64+0x3] ;  /* 0x0000030404167981 */ /* 0x000f68000c1e1300 */
[----:B------:R-:W5:Y:S01]  /*04c0*/  LDG.E.S8 R20, desc[UR4][R6.64+0x3] ;  /* 0x0000030406147981 */ /* 0x000f62000c1e1300 */
[----:B------:R-:W-:-:S04]  /*04d0*/  IADD3 R8, P0, PT, R8, 0x1, RZ ;  /* 0x0000000108087810 */ /* 0x000fc80007f1e0ff */
[----:B------:R-:W-:Y:S02]  /*04e0*/  IADD3.X R0, PT, PT, RZ, R0, RZ, P0, !PT ;  /* 0x00000000ff007210 */ /* 0x000fe400007fe4ff */
[----:B------:R-:W-:-:S04]  /*04f0*/  ISETP.NE.U32.AND P0, PT, R8, RZ, PT ;  /* 0x000000ff0800720c */ /* 0x000fc80003f05070 */
[----:B------:R-:W-:Y:S01]  /*0500*/  ISETP.NE.AND.EX P0, PT, R0, RZ, PT, P0 ;  /* 0x000000ff0000720c */ /* 0x000fe20003f05300 */
[----:B--2---:R-:W-:Y:S08]  /*0510*/  I2F.S16 R23, R27 ;  /* 0x0000001b00177306 */ /* 0x004ff00000101400 */
[----:B---3--:R-:W0:Y:S08]  /*0520*/  I2F.S16 R26, R26 ;  /* 0x0000001a001a7306 */ /* 0x008e300000101400 */
[----:B----4-:R-:W-:Y:S01]  /*0530*/  I2F.S16 R21, R21 ;  /* 0x0000001500157306 */ /* 0x010fe20000101400 */
[----:B0-----:R-:W-:-:S07]  /*0540*/  FADD R29, R23, -R26 ;  /* 0x8000001a171d7221 */ /* 0x001fce0000000000 */
[----:B-----5:R-:W0:Y:S01]  /*0550*/  I2F.S16 R18, R18 ;  /* 0x0000001200127306 */ /* 0x020e220000101400 */
[----:B------:R-:W-:-:S07]  /*0560*/  FFMA R14, R29, R29, R14 ;  /* 0x0000001d1d0e7223 */ /* 0x000fce000000000e */
[----:B------:R-:W-:Y:S01]  /*0570*/  I2F.S16 R24, R24 ;  /* 0x0000001800187306 */ /* 0x000fe20000101400 */
[----:B0-----:R-:W-:-:S07]  /*0580*/  FADD R29, R21, -R18 ;  /* 0x80000012151d7221 */ /* 0x001fce0000000000 */
[----:B------:R-:W0:Y:S01]  /*0590*/  I2F.S16 R25, R25 ;  /* 0x0000001900197306 */ /* 0x000e220000101400 */
[----:B------:R-:W-:Y:S01]  /*05a0*/  IADD3 R18, P1, PT, R4, 0x4, RZ ;  /* 0x0000000404127810 */ /* 0x000fe20007f3e0ff */
[----:B------:R-:W-:-:S06]  /*05b0*/  FFMA R14, R29, R29, R14 ;  /* 0x0000001d1d0e7223 */ /* 0x000fcc000000000e */
[----:B------:R-:W-:Y:S01]  /*05c0*/  I2F.S16 R22, R22 ;  /* 0x0000001600167306 */ /* 0x000fe20000101400 */
[----:B0-----:R-:W-:-:S07]  /*05d0*/  FADD R27, R24, -R25 ;  /* 0x80000019181b7221 */ /* 0x001fce0000000000 */
[----:B------:R0:W1:Y:S01]  /*05e0*/  I2F.S16 R23, R20 ;  /* 0x0000001400177306 */ /* 0x0000620000101400 */
[----:B------:R-:W-:Y:S01]  /*05f0*/  FFMA R14, R27, R27, R14 ;  /* 0x0000001b1b0e7223 */ /* 0x000fe2000000000e */
[----:B0-----:R-:W-:Y:S01]  /*0600*/  IADD3 R20, P2, PT, R6, 0x4, RZ ;  /* 0x0000000406147810 */ /* 0x001fe20007f5e0ff */
[----:B------:R-:W-:-:S03]  /*0610*/  IMAD.X R6, RZ, RZ, R5, P1 ;  /* 0x000000ffff067224 */ /* 0x000fc600008e0605 */
[----:B------:R-:W-:Y:S01]  /*0620*/  IADD3.X R7, PT, PT, RZ, R7, RZ, P2, !PT ;  /* 0x00000007ff077210 */ /* 0x000fe200017fe4ff */
[----:B-1----:R-:W-:Y:S01]  /*0630*/  FADD R23, R22, -R23 ;  /* 0x8000001716177221 */ /* 0x002fe20000000000 */
[----:B------:R-:W-:-:S03]  /*0640*/  MOV R4, R20 ;  /* 0x0000001400047202 */ /* 0x000fc60000000f00 */
[----:B------:R-:W-:Y:S02]  /*0650*/  IMAD.MOV.U32 R5, RZ, RZ, R7 ;  /* 0x000000ffff057224 */ /* 0x000fe400078e0007 */
[----:B------:R-:W-:Y:S01]  /*0660*/  FFMA R14, R23, R23, R14 ;  /* 0x00000017170e7223 */ /* 0x000fe2000000000e */
[----:B------:R-:W-:Y:S06]  /*0670*/  @P0 BRA `(.L_x_66) ;  /* 0xfffffffc00680947 */ /* 0x000fec000383ffff */
[----:B------:R-:W-:Y:S05]  /*0680*/  BSYNC.RECONVERGENT B1 ;  /* 0x0000000000017941 */ /* 0x000fea0003800200 */
.L_x_65:
[----:B------:R-:W-:Y:S02]  /*0690*/  MOV R8, R18 ;  /* 0x0000001200087202 */ /* 0x000fe40000000f00 */
[----:B------:R-:W-:-:S07]  /*06a0*/  MOV R0, R6 ;  /* 0x0000000600007202 */ /* 0x000fce0000000f00 */
.L_x_64:
[----:B------:R-:W-:Y:S05]  /*06b0*/  BSYNC.RECONVERGENT B0 ;  /* 0x0000000000007941 */ /* 0x000fea0003800200 */
.L_x_63:
[----:B------:R-:W-:Y:S01]  /*06c0*/  ISETP.GE.U32.AND P0, PT, R16, 0xc, PT ;  /* 0x0000000c1000780c */ /* 0x000fe20003f06070 */
[----:B------:R-:W-:Y:S01]  /*06d0*/  BSSY.RECONVERGENT B0, `(.L_x_62) ;  /* 0x000007c000007945 */ /* 0x000fe20003800200 */
[----:B------:R-:W-:Y:S02]  /*06e0*/  IMAD.MOV.U32 R6, RZ, RZ, R8 ;  /* 0x000000ffff067224 */ /* 0x000fe400078e0008 */
[----:B------:R-:W-:Y:S02]  /*06f0*/  ISETP.GE.U32.AND.EX P0, PT, R19, RZ, PT, P0 ;  /* 0x000000ff1300720c */ /* 0x000fe40003f06100 */
[----:B------:R-:W-:-:S11]  /*0700*/  MOV R19, R0 ;  /* 0x0000000000137202 */ /* 0x000fd60000000f00 */
[----:B------:R-:W-:Y:S05]  /*0710*/  @!P0 BRA `(.L_x_67) ;  /* 0x0000000400dc8947 */ /* 0x000fea0003800000 */
[----:B------:R-:W-:Y:S01]  /*0720*/  IADD3 R11, P0, PT, R11, R12, RZ ;  /* 0x0000000c0b0b7210 */ /* 0x000fe20007f1e0ff */
[----:B------:R-:W-:Y:S01]  /*0730*/  BSSY.RECONVERGENT B1, `(.L_x_68) ;  /* 0x0000073000017945 */ /* 0x000fe20003800200 */
[----:B------:R-:W-:Y:S01]  /*0740*/  MOV R6, R4 ;  /* 0x0000000400067202 */ /* 0x000fe20000000f00 */
[----:B------:R-:W-:Y:S01]  /*0750*/  IMAD.MOV.U32 R7, RZ, RZ, R5 ;  /* 0x000000ffff077224 */ /* 0x000fe200078e0005 */
[----:B------:R-:W-:Y:S01]  /*0760*/  MOV R16, R8 ;  /* 0x0000000800107202 */ /* 0x000fe20000000f00 */
[----:B------:R-:W-:Y:S01]  /*0770*/  IMAD.X R17, R17, 0x1, R10, P0 ;  /* 0x0000000111117824 */ /* 0x000fe200000e060a */
[----:B------:R-:W-:-:S07]  /*0780*/  MOV R20, R0 ;  /* 0x0000000000147202 */ /* 0x000fce0000000f00 */
.L_x_69:
[----:B------:R-:W-:Y:S01]  /*0790*/  MOV R4, R16 ;  /* 0x0000001000047202 */ /* 0x000fe20000000f00 */
[----:B------:R-:W2:Y:S01]  /*07a0*/  LDG.E.S8 R19, desc[UR4][R6.64] ;  /* 0x0000000406137981 */ /* 0x000ea2000c1e1300 */
[----:B------:R-:W-:-:S03]  /*07b0*/  MOV R5, R20 ;  /* 0x0000001400057202 */ /* 0x000fc60000000f00 */
[----:B------:R-:W3:Y:S04]  /*07c0*/  LDG.E.S8 R23, desc[UR4][R6.64+0x1] ;  /* 0x0000010406177981 */ /* 0x000ee8000c1e1300 */
[----:B------:R-:W4:Y:S04]  /*07d0*/  LDG.E.S8 R18, desc[UR4][R4.64] ;  /* 0x0000000404127981 */ /* 0x000f28000c1e1300 */
[----:B------:R-:W5:Y:S04]  /*07e0*/  LDG.E.S8 R22, desc[UR4][R4.64+0x1] ;  /* 0x0000010404167981 */ /* 0x000f68000c1e1300 */
[----:B------:R-:W3:Y:S04]  /*07f0*/  LDG.E.S8 R20, desc[UR4][R4.64+0x2] ;  /* 0x0000020404147981 */ /* 0x000ee8000c1e1300 */
[----:B------:R-:W3:Y:S04]  /*0800*/  LDG.E.S8 R21, desc[UR4][R6.64+0x2] ;  /* 0x0000020406157981 */ /* 0x000ee8000c1e1300 */
[----:B------:R-:W3:Y:S04]  /*0810*/  LDG.E.S8 R24, desc[UR4][R4.64+0x3] ;  /* 0x0000030404187981 */ /* 0x000ee8000c1e1300 */
[----:B------:R-:W3:Y:S04]  /*0820*/  LDG.E.S8 R26, desc[UR4][R6.64+0x3] ;  /* 0x00000304061a7981 */ /* 0x000ee8000c1e1300 */
[----:B------:R-:W3:Y:S04]  /*0830*/  LDG.E.S8 R25, desc[UR4][R4.64+0x4] ;  /* 0x0000040404197981 */ /* 0x000ee8000c1e1300 */
[----:B------:R-:W3:Y:S01]  /*0840*/  LDG.E.S8 R16, desc[UR4][R6.64+0x4] ;  /* 0x0000040406107981 */ /* 0x000ee2000c1e1300 */
[----:B--2---:R-:W-:Y:S08]  /*0850*/  I2F.S16 R19, R19 ;  /* 0x0000001300137306 */ /* 0x004ff00000101400 */
[----:B----4-:R-:W0:Y:S02]  /*0860*/  I2F.S16 R18, R18 ;  /* 0x0000001200127306 */ /* 0x010e240000101400 */
[----:B0-----:R-:W-:-:S02]  /*0870*/  FADD R27, R18, -R19 ;  /* 0x80000013121b7221 */ /* 0x001fc40000000000 */
[----:B------:R-:W2:Y:S04]  /*0880*/  LDG.E.S8 R18, desc[UR4][R4.64+0x5] ;  /* 0x0000050404127981 */ /* 0x000ea8000c1e1300 */
[----:B------:R-:W4:Y:S01]  /*0890*/  LDG.E.S8 R19, desc[UR4][R6.64+0x5] ;  /* 0x0000050406137981 */ /* 0x000f22000c1e1300 */
[----:B-----5:R-:W-:Y:S08]  /*08a0*/  I2F.S16 R22, R22 ;  /* 0x0000001600167306 */ /* 0x020ff00000101400 */
[----:B---3--:R-:W0:Y:S01]  /*08b0*/  I2F.S16 R23, R23 ;  /* 0x0000001700177306 */ /* 0x008e220000101400 */
[----:B------:R-:W-:-:S07]  /*08c0*/  FFMA R14, R27, R27, R14 ;  /* 0x0000001b1b0e7223 */ /* 0x000fce000000000e */
[----:B------:R-:W-:Y:S08]  /*08d0*/  I2F.S16 R20, R20 ;  /* 0x0000001400147306 */ /* 0x000ff00000101400 */
[----:B------:R-:W1:Y:S01]  /*08e0*/  I2F.S16 R21, R21 ;  /* 0x0000001500157306 */ /* 0x000e620000101400 */
[----:B0-----:R-:W-:Y:S02]  /*08f0*/  FADD R29, R22, -R23 ;  /* 0x80000017161d7221 */ /* 0x001fe40000000000 */
[----:B------:R-:W3:Y:S05]  /*0900*/  LDG.E.S8 R22, desc[UR4][R4.64+0x7] ;  /* 0x0000070404167981 */ /* 0x000eea000c1e1300 */
[----:B------:R-:W-:Y:S08]  /*0910*/  I2F.S16 R24, R24 ;  /* 0x0000001800187306 */ /* 0x000ff00000101400 */
[----:B------:R0:W5:Y:S01]  /*0920*/  I2F.S16 R27, R26 ;  /* 0x0000001a001b7306 */ /* 0x0001620000101400 */
[----:B------:R-:W-:-:S07]  /*0930*/  FFMA R14, R29, R29, R14 ;  /* 0x0000001d1d0e7223 */ /* 0x000fce000000000e */
[----:B------:R-:W-:Y:S01]  /*0940*/  I2F.S16 R25, R25 ;  /* 0x0000001900197306 */ /* 0x000fe20000101400 */
[----:B-1----:R-:W-:Y:S01]  /*0950*/  FADD R29, R20, -R21 ;  /* 0x80000015141d7221 */ /* 0x002fe20000000000 */
[----:B0-----:R-:W3:Y:S06]  /*0960*/  LDG.E.S8 R26, desc[UR4][R6.64+0x6] ;  /* 0x00000604061a7981 */ /* 0x001eec000c1e1300 */
[----:B------:R-:W0:Y:S01]  /*0970*/  I2F.S16 R16, R16 ;  /* 0x0000001000107306 */ /* 0x000e220000101400 */
[----:B------:R-:W-:Y:S01]  /*0980*/  FFMA R14, R29, R29, R14 ;  /* 0x0000001d1d0e7223 */ /* 0x000fe2000000000e */
[----:B-----5:R-:W-:Y:S01]  /*0990*/  FADD R27, R24, -R27 ;  /* 0x8000001b181b7221 */ /* 0x020fe20000000000 */
[----:B------:R-:W5:Y:S03]  /*09a0*/  LDG.E.S8 R20, desc[UR4][R4.64+0x6] ;  /* 0x0000060404147981 */ /* 0x000f66000c1e1300 */
[----:B------:R-:W-:Y:S01]  /*09b0*/  FFMA R14, R27, R27, R14 ;  /* 0x0000001b1b0e7223 */ /* 0x000fe2000000000e */
[----:B------:R-:W5:Y:S04]  /*09c0*/  LDG.E.S8 R23, desc[UR4][R4.64+0x8] ;  /* 0x0000080404177981 */ /* 0x000f68000c1e1300 */
[----:B------:R-:W5:Y:S01]  /*09d0*/  LDG.E.S8 R24, desc[UR4][R4.64+0x9] ;  /* 0x0000090404187981 */ /* 0x000f62000c1e1300 */
[----:B0-----:R-:W-:-:S03]  /*09e0*/  FADD R21, R25, -R16 ;  /* 0x8000001019157221 */ /* 0x001fc60000000000 */
[----:B------:R-:W5:Y:S01]  /*09f0*/  LDG.E.S8 R25, desc[UR4][R6.64+0x7] ;  /* 0x0000070406197981 */ /* 0x000f62000c1e1300 */
[----:B------:R-:W-:-:S03]  /*0a00*/  FFMA R16, R21, R21, R14 ;  /* 0x0000001515107223 */ /* 0x000fc6000000000e */
[----:B------:R-:W5:Y:S04]  /*0a10*/  LDG.E.S8 R14, desc[UR4][R6.64+0x8] ;  /* 0x00000804060e7981 */ /* 0x000f68000c1e1300 */
[----:B------:R-:W5:Y:S01]  /*0a20*/  LDG.E.S8 R21, desc[UR4][R6.64+0x9] ;  /* 0x0000090406157981 */ /* 0x000f62000c1e1300 */
[----:B--2---:R-:W-:Y:S08]  /*0a30*/  I2F.S16 R18, R18 ;  /* 0x0000001200127306 */ /* 0x004ff00000101400 */
[----:B----4-:R-:W0:Y:S02]  /*0a40*/  I2F.S16 R19, R19 ;  /* 0x0000001300137306 */ /* 0x010e240000101400 */
[----:B0-----:R-:W-:-:S02]  /*0a50*/  FADD R27, R18, -R19 ;  /* 0x80000013121b7221 */ /* 0x001fc40000000000 */
[----:B------:R-:W2:Y:S04]  /*0a60*/  LDG.E.S8 R19, desc[UR4][R4.64+0xa] ;  /* 0x00000a0404137981 */ /* 0x000ea8000c1e1300 */
[----:B------:R-:W4:Y:S01]  /*0a70*/  LDG.E.S8 R18, desc[UR4][R6.64+0xa] ;  /* 0x00000a0406127981 */ /* 0x000f22000c1e1300 */
[----:B------:R-:W-:Y:S01]  /*0a80*/  FFMA R16, R27, R27, R16 ;  /* 0x0000001b1b107223 */ /* 0x000fe20000000010 */
[----:B---3--:R-:W-:Y:S08]  /*0a90*/  I2F.S16 R22, R22 ;  /* 0x0000001600167306 */ /* 0x008ff00000101400 */
[----:B------:R0:W-:Y:S08]  /*0aa0*/  I2F.S16 R27, R26 ;  /* 0x0000001a001b7306 */ /* 0x0001f00000101400 */
[----:B-----5:R-:W1:Y:S01]  /*0ab0*/  I2F.S16 R20, R20 ;  /* 0x0000001400147306 */ /* 0x020e620000101400 */
[----:B0-----:R-:W3:Y:S07]  /*0ac0*/  LDG.E.S8 R26, desc[UR4][R4.64+0xc] ;  /* 0x00000c04041a7981 */ /* 0x001eee000c1e1300 */
[----:B------:R-:W-:Y:S08]  /*0ad0*/  I2F.S16 R23, R23 ;  /* 0x0000001700177306 */ /* 0x000ff00000101400 */
[----:B------:R-:W0:Y:S01]  /*0ae0*/  I2F.S16 R25, R25 ;  /* 0x0000001900197306 */ /* 0x000e220000101400 */
[----:B-1----:R-:W-:-:S02]  /*0af0*/  FADD R27, R20, -R27 ;  /* 0x8000001b141b7221 */ /* 0x002fc40000000000 */
[----:B------:R-:W5:Y:S05]  /*0b00*/  LDG.E.S8 R20, desc[UR4][R6.64+0xd] ;  /* 0x00000d0406147981 */ /* 0x000f6a000c1e1300 */
[----:B------:R-:W1:Y:S01]  /*0b10*/  I2F.S16 R14, R14 ;  /* 0x0000000e000e7306 */ /* 0x000e620000101400 */
[----:B------:R-:W-:-:S07]  /*0b20*/  FFMA R16, R27, R27, R16 ;  /* 0x0000001b1b107223 */ /* 0x000fce0000000010 */
[----:B------:R-:W-:Y:S01]  /*0b30*/  I2F.S16 R24, R24 ;  /* 0x0000001800187306 */ /* 0x000fe20000101400 */
[----:B0-----:R-:W-:Y:S02]  /*0b40*/  FADD R27, R22, -R25 ;  /* 0x80000019161b7221 */ /* 0x001fe40000000000 */
[----:B------:R-:W5:Y:S05]  /*0b50*/  LDG.E.S8 R25, desc[UR4][R4.64+0xb] ;  /* 0x00000b0404197981 */ /* 0x000f6a000c1e1300 */
[----:B------:R-:W0:Y:S01]  /*0b60*/  I2F.S16 R21, R21 ;  /* 0x0000001500157306 */ /* 0x000e220000101400 */
[----:B------:R-:W-:Y:S01]  /*0b70*/  FFMA R16, R27, R27, R16 ;  /* 0x0000001b1b107223 */ /* 0x000fe20000000010 */
[----:B-1----:R-:W-:Y:S01]  /*0b80*/  FADD R27, R23, -R14 ;  /* 0x8000000e171b7221 */ /* 0x002fe20000000000 */
[----:B------:R-:W5:Y:S04]  /*0b90*/  LDG.E.S8 R22, desc[UR4][R4.64+0xe] ;  /* 0x00000e0404167981 */ /* 0x000f68000c1e1300 */
[----:B------:R-:W5:Y:S01]  /*0ba0*/  LDG.E.S8 R14, desc[UR4][R6.64+0xb] ;  /* 0x00000b04060e7981 */ /* 0x000f62000c1e1300 */
[----:B------:R-:W-:Y:S01]  /*0bb0*/  FFMA R16, R27, R27, R16 ;  /* 0x0000001b1b107223 */ /* 0x000fe20000000010 */
[----:B0-----:R-:W-:-:S02]  /*0bc0*/  FADD R23, R24, -R21 ;  /* 0x8000001518177221 */ /* 0x001fc40000000000 */
[----:B------:R-:W5:Y:S02]  /*0bd0*/  LDG.E.S8 R21, desc[UR4][R6.64+0xc] ;  /* 0x00000c0406157981 */ /* 0x000f64000c1e1300 */
[----:B------:R-:W-:Y:S02]  /*0be0*/  FFMA R23, R23, R23, R16 ;  /* 0x0000001717177223 */ /* 0x000fe40000000010 */
[----:B------:R-:W5:Y:S04]  /*0bf0*/  LDG.E.S8 R16, desc[UR4][R4.64+0xd] ;  /* 0x00000d0404107981 */ /* 0x000f68000c1e1300 */
[----:B------:R-:W5:Y:S01]  /*0c00*/  LDG.E.S8 R24, desc[UR4][R4.64+0xf] ;  /* 0x00000f0404187981 */ /* 0x000f62000c1e1300 */
[----:B--2---:R-:W-:Y:S08]  /*0c10*/  I2F.S16 R19, R19 ;  /* 0x0000001300137306 */ /* 0x004ff00000101400 */
[----:B----4-:R-:W0:Y:S02]  /*0c20*/  I2F.S16 R18, R18 ;  /* 0x0000001200127306 */ /* 0x010e240000101400 */
[----:B0-----:R-:W-:-:S02]  /*0c30*/  FADD R18, R19, -R18 ;  /* 0x8000001213127221 */ /* 0x001fc40000000000 */
[----:B------:R-:W2:Y:S02]  /*0c40*/  LDG.E.S8 R19, desc[UR4][R6.64+0xe] ;  /* 0x00000e0406137981 */ /* 0x000ea4000c1e1300 */
[----:B------:R-:W-:Y:S02]  /*0c50*/  FFMA R18, R18, R18, R23 ;  /* 0x0000001212127223 */ /* 0x000fe40000000017 */
[----:B------:R0:W4:Y:S01]  /*0c60*/  LDG.E.S8 R23, desc[UR4][R6.64+0xf] ;  /* 0x00000f0406177981 */ /* 0x000122000c1e1300 */
[----:B------:R-:W-:Y:S01]  /*0c70*/  IADD3 R8, P0, PT, R8, 0x10, RZ ;  /* 0x0000001008087810 */ /* 0x000fe20007f1e0ff */
[----:B---3--:R-:W-:Y:S04]  /*0c80*/  I2F.S16 R26, R26 ;  /* 0x0000001a001a7306 */ /* 0x008fe80000101400 */
[----:B------:R-:W-:Y:S01]  /*0c90*/  IMAD.X R0, RZ, RZ, R0, P0 ;  /* 0x000000ffff007224 */ /* 0x000fe200000e0600 */
[----:B------:R-:W-:-:S04]  /*0ca0*/  ISETP.GE.U32.AND P0, PT, R8, R11, PT ;  /* 0x0000000b0800720c */ /* 0x000fc80003f06070 */
[----:B------:R-:W-:Y:S01]  /*0cb0*/  ISETP.GE.U32.AND.EX P0, PT, R0, R17, PT, P0 ;  /* 0x000000110000720c */ /* 0x000fe20003f06100 */
[----:B-----5:R-:W-:Y:S08]  /*0cc0*/  I2F.S16 R27, R20 ;  /* 0x00000014001b7306 */ /* 0x020ff00000101400 */
[----:B------:R-:W-:Y:S08]  /*0cd0*/  I2F.S16 R25, R25 ;  /* 0x0000001900197306 */ /* 0x000ff00000101400 */
[----:B------:R-:W1:Y:S08]  /*0ce0*/  I2F.S16 R14, R14 ;  /* 0x0000000e000e7306 */ /* 0x000e700000101400 */
[----:B------:R-:W3:Y:S08]  /*0cf0*/  I2F.S16 R21, R21 ;  /* 0x0000001500157306 */ /* 0x000ef00000101400 */
[----:B------:R-:W5:Y:S01]  /*0d00*/  I2F.S16 R16, R16 ;  /* 0x0000001000107306 */ /* 0x000f620000101400 */
[----:B-1----:R-:W-:-:S07]  /*0d10*/  FADD R29, R25, -R14 ;  /* 0x8000000e191d7221 */ /* 0x002fce0000000000 */
[----:B------:R-:W-:Y:S01]  /*0d20*/  I2F.S16 R22, R22 ;  /* 0x0000001600167306 */ /* 0x000fe20000101400 */
[----:B------:R-:W-:Y:S01]  /*0d30*/  FFMA R18, R29, R29, R18 ;  /* 0x0000001d1d127223 */ /* 0x000fe20000000012 */
[----:B---3--:R-:W-:-:S06]  /*0d40*/  FADD R25, R26, -R21 ;  /* 0x800000151a197221 */ /* 0x008fcc0000000000 */
[----:B------:R-:W-:Y:S01]  /*0d50*/  I2F.S16 R24, R24 ;  /* 0x0000001800187306 */ /* 0x000fe20000101400 */
[----:B------:R-:W-:Y:S01]  /*0d60*/  FFMA R18, R25, R25, R18 ;  /* 0x0000001919127223 */ /* 0x000fe20000000012 */
[----:B-----5:R-:W-:Y:S01]  /*0d70*/  FADD R27, R16, -R27 ;  /* 0x8000001b101b7221 */ /* 0x020fe20000000000 */
[----:B0-----:R-:W-:-:S03]  /*0d80*/  IADD3 R6, P2, PT, R6, 0x10, RZ ;  /* 0x0000001006067810 */ /* 0x001fc60007f5e0ff */
[----:B------:R-:W-:Y:S01]  /*0d90*/  FFMA R18, R27, R27, R18 ;  /* 0x0000001b1b127223 */ /* 0x000fe20000000012 */
[----:B------:R-:W-:Y:S02]  /*0da0*/  IADD3 R16, P1, PT, R4, 0x10, RZ ;  /* 0x0000001004107810 */ /* 0x000fe40007f3e0ff */
[----:B------:R-:W-:Y:S01]  /*0db0*/  IADD3.X R7, PT, PT, RZ, R7, RZ, P2, !PT ;  /* 0x00000007ff077210 */ /* 0x000fe200017fe4ff */
[----:B------:R-:W-:Y:S01]  /*0dc0*/  IMAD.MOV.U32 R4, RZ, RZ, R6 ;  /* 0x000000ffff047224 */ /* 0x000fe200078e0006 */
[----:B------:R-:W-:Y:S02]  /*0dd0*/  IADD3.X R20, PT, PT, RZ, R5, RZ, P1, !PT ;  /* 0x00000005ff147210 */ /* 0x000fe40000ffe4ff */
[----:B------:R-:W-:Y:S01]  /*0de0*/  MOV R5, R7 ;  /* 0x0000000700057202 */ /* 0x000fe20000000f00 */
[----:B--2---:R-:W0:Y:S08]  /*0df0*/  I2F.S16 R19, R19 ;  /* 0x0000001300137306 */ /* 0x004e300000101400 */
[----:B----4-:R-:W1:Y:S01]  /*0e00*/  I2F.S16 R23, R23 ;  /* 0x0000001700177306 */ /* 0x010e620000101400 */
[----:B0-----:R-:W-:-:S04]  /*0e10*/  FADD R21, R22, -R19 ;  /* 0x8000001316157221 */ /* 0x001fc80000000000 */
[----:B------:R-:W-:Y:S01]  /*0e20*/  FFMA R18, R21, R21, R18 ;  /* 0x0000001515127223 */ /* 0x000fe20000000012 */
[----:B-1----:R-:W-:-:S04]  /*0e30*/  FADD R19, R24, -R23 ;  /* 0x8000001718137221 */ /* 0x002fc80000000000 */
[----:B------:R-:W-:Y:S01]  /*0e40*/  FFMA R14, R19, R19, R18 ;  /* 0x00000013130e7223 */ /* 0x000fe20000000012 */
[----:B------:R-:W-:Y:S06]  /*0e50*/  @!P0 BRA `(.L_x_69) ;  /* 0xfffffff8004c8947 */ /* 0x000fec000383ffff */
[----:B------:R-:W-:Y:S05]  /*0e60*/  BSYNC.RECONVERGENT B1 ;  /* 0x0000000000017941 */ /* 0x000fea0003800200 */
.L_x_68:
[----:B------:R-:W-:Y:S01]  /*0e70*/  MOV R6, R16 ;  /* 0x0000001000067202 */ /* 0x000fe20000000f00 */
[----:B------:R-:W-:-:S07]  /*0e80*/  IMAD.MOV.U32 R19, RZ, RZ, R20 ;  /* 0x000000ffff137224 */ /* 0x000fce00078e0014 */
.L_x_67:
[----:B------:R-:W-:Y:S05]  /*0e90*/  BSYNC.RECONVERGENT B0 ;  /* 0x0000000000007941 */ /* 0x000fea0003800200 */
.L_x_62:
[----:B------:R-:W-:Y:S01]  /*0ea0*/  IADD3 R7, P0, PT, R12, R13, RZ ;  /* 0x0000000d0c077210 */ /* 0x000fe20007f1e0ff */
[----:B------:R-:W-:Y:S03]  /*0eb0*/  BSSY.RECONVERGENT B0, `(.L_x_70) ;  /* 0x000012a000007945 */ /* 0x000fe60003800200 */
[----:B------:R-:W-:Y:S02]  /*0ec0*/  IADD3.X R11, PT, PT, R15, R10, RZ, P0, !PT ;  /* 0x0000000a0f0b7210 */ /* 0x000fe400007fe4ff */
[----:B------:R-:W-:-:S04]  /*0ed0*/  ISETP.GE.U32.AND P0, PT, R8, R7, PT ;  /* 0x000000070800720c */ /* 0x000fc80003f06070 */
[----:B------:R-:W-:-:S13]  /*0ee0*/  ISETP.GE.U32.AND.EX P0, PT, R0, R11, PT, P0 ;  /* 0x0000000b0000720c */ /* 0x000fda0003f06100 */
[----:B------:R-:W-:Y:S05]  /*0ef0*/  @P0 BRA `(.L_x_71) ;  /* 0x0000001000940947 */ /* 0x000fea0003800000 */
[----:B------:R-:W-:Y:S01]  /*0f00*/  IADD3 R13, P1, P2, R13, UR6, R2 ;  /* 0x000000060d0d7c10 */ /* 0x000fe2000fa3e002 */
[----:B------:R-:W-:Y:S01]  /*0f10*/  BSSY.RECONVERGENT B1, `(.L_x_72) ;  /* 0x0000029000017945 */ /* 0x000fe20003800200 */
[----:B------:R-:W-:Y:S02]  /*0f20*/  IMAD.MOV.U32 R2, RZ, RZ, R6 ;  /* 0x000000ffff027224 */ /* 0x000fe400078e0006 */
[----:B------:R-:W-:Y:S02]  /*0f30*/  IADD3 R20, PT, PT, -R6, R13, RZ ;  /* 0x0000000d06147210 */ /* 0x000fe40007ffe1ff */
[----:B------:R-:W-:Y:S02]  /*0f40*/  IADD3.X R10, PT, PT, R15, UR7, R3, P1, P2 ;  /* 0x000000070f0a7c10 */ /* 0x000fe40008fe4403 */
[----:B------:R-:W-:Y:S02]  /*0f50*/  LOP3.LUT R20, R20, 0x3, RZ, 0xc0, !PT ;  /* 0x0000000314147812 */ /* 0x000fe400078ec0ff */
[----:B------:R-:W-:-:S02]  /*0f60*/  MOV R3, R19 ;  /* 0x0000001300037202 */ /* 0x000fc40000000f00 */
[----:B------:R-:W-:-:S04]  /*0f70*/  ISETP.NE.U32.AND P0, PT, R20, RZ, PT ;  /* 0x000000ff1400720c */ /* 0x000fc80003f05070 */
[----:B------:R-:W-:-:S13]  /*0f80*/  ISETP.NE.AND.EX P0, PT, RZ, RZ, PT, P0 ;  /* 0x000000ffff00720c */ /* 0x000fda0003f05300 */
[----:B------:R-:W-:Y:S05]  /*0f90*/  @!P0 BRA `(.L_x_73) ;  /* 0x0000000000808947 */ /* 0x000fea0003800000 */
[----:B------:R-:W-:Y:S01]  /*0fa0*/  HFMA2 R22, -RZ, RZ, 0, 0 ;  /* 0x00000000ff167431 */ /* 0x000fe200000001ff */
[----:B------:R-:W-:Y:S01]  /*0fb0*/  BSSY.RECONVERGENT B2, `(.L_x_73) ;  /* 0x000001e000027945 */ /* 0x000fe20003800200 */
[----:B------:R-:W-:Y:S01]  /*0fc0*/  MOV R12, R4 ;  /* 0x00000004000c7202 */ /* 0x000fe20000000f00 */
[----:B------:R-:W-:Y:S01]  /*0fd0*/  IMAD.MOV.U32 R15, RZ, RZ, R5 ;  /* 0x000000ffff0f7224 */ /* 0x000fe200078e0005 */
[----:B------:R-:W-:Y:S01]  /*0fe0*/  MOV R18, R6 ;  /* 0x0000000600127202 */ /* 0x000fe20000000f00 */
[----:B------:R-:W-:-:S07]  /*0ff0*/  IMAD.MOV.U32 R23, RZ, RZ, R19 ;  /* 0x000000ffff177224 */ /* 0x000fce00078e0013 */
.L_x_74:
[----:B------:R-:W-:Y:S01]  /*1000*/  MOV R4, R18 ;  /* 0x0000001200047202 */ /* 0x000fe20000000f00 */
[----:B------:R-:W-:Y:S01]  /*1010*/  IMAD.MOV.U32 R2, RZ, RZ, R12 ;  /* 0x000000ffff027224 */ /* 0x000fe200078e000c */
[----:B------:R-:W-:Y:S02]  /*1020*/  MOV R5, R23 ;  /* 0x0000001700057202 */ /* 0x000fe40000000f00 */
[----:B------:R-:W-:-:S03]  /*1030*/  MOV R3, R15 ;  /* 0x0000000f00037202 */ /* 0x000fc60000000f00 */
[----:B------:R0:W2:Y:S04]  /*1040*/  LDG.E.S8 R16, desc[UR4][R4.64] ;  /* 0x0000000404107981 */ /* 0x0000a8000c1e1300 */
[----:B------:R1:W3:Y:S01]  /*1050*/  LDG.E.S8 R17, desc[UR4][R2.64] ;  /* 0x0000000402117981 */ /* 0x0002e2000c1e1300 */
[----:B------:R-:W-:Y:S02]  /*1060*/  IADD3 R20, P0, PT, R20, -0x1, RZ ;  /* 0xffffffff14147810 */ /* 0x000fe40007f1e0ff */
[----:B------:R-:W-:Y:S02]  /*1070*/  IADD3 R8, P3, PT, R8, 0x1, RZ ;  /* 0x0000000108087810 */ /* 0x000fe40007f7e0ff */
[----:B------:R-:W-:Y:S02]  /*1080*/  IADD3.X R22, PT, PT, R22, -0x1, RZ, P0, !PT ;  /* 0xffffffff16167810 */ /* 0x000fe400007fe4ff */
[----:B------:R-:W-:-:S02]  /*1090*/  ISETP.NE.U32.AND P0, PT, R20, RZ, PT ;  /* 0x000000ff1400720c */ /* 0x000fc40003f05070 */
[----:B0-----:R-:W-:Y:S02]  /*10a0*/  IADD3 R4, P2, PT, R12, 0x1, RZ ;  /* 0x000000010c047810 */ /* 0x001fe40007f5e0ff */
[----:B------:R-:W-:Y:S02]  /*10b0*/  ISETP.NE.AND.EX P0, PT, R22, RZ, PT, P0 ;  /* 0x000000ff1600720c */ /* 0x000fe40003f05300 */
[----:B-1----:R-:W-:Y:S01]  /*10c0*/  IADD3 R2, P1, PT, R18, 0x1, RZ ;  /* 0x0000000112027810 */ /* 0x002fe20007f3e0ff */
[----:B------:R-:W-:Y:S01]  /*10d0*/  IMAD.MOV.U32 R12, RZ, RZ, R4 ;  /* 0x000000ffff0c7224 */ /* 0x000fe200078e0004 */
[----:B------:R-:W-:Y:S02]  /*10e0*/  IADD3.X R5, PT, PT, RZ, R15, RZ, P2, !PT ;  /* 0x0000000fff057210 */ /* 0x000fe400017fe4ff */
[----:B------:R-:W-:Y:S01]  /*10f0*/  IADD3.X R0, PT, PT, RZ, R0, RZ, P3, !PT ;  /* 0x00000000ff007210 */ /* 0x000fe20001ffe4ff */
[----:B------:R-:W-:Y:S01]  /*1100*/  IMAD.X R3, RZ, RZ, R23, P1 ;  /* 0x000000ffff037224 */ /* 0x000fe200008e0617 */
[----:B------:R-:W-:-:S02]  /*1110*/  MOV R18, R2 ;  /* 0x0000000200127202 */ /* 0x000fc40000000f00 */
[----:B------:R-:W-:Y:S02]  /*1120*/  MOV R15, R5 ;  /* 0x00000005000f7202 */ /* 0x000fe40000000f00 */
[----:B------:R-:W-:Y:S01]  /*1130*/  MOV R23, R3 ;  /* 0x0000000300177202 */ /* 0x000fe20000000f00 */
[----:B--2---:R-:W-:Y:S08]  /*1140*/  I2F.S16 R16, R16 ;  /* 0x0000001000107306 */ /* 0x004ff00000101400 */
[----:B---3--:R-:W0:Y:S02]  /*1150*/  I2F.S16 R17, R17 ;  /* 0x0000001100117306 */ /* 0x008e240000101400 */
[----:B0-----:R-:W-:-:S04]  /*1160*/  FADD R21, R16, -R17 ;  /* 0x8000001110157221 */ /* 0x001fc80000000000 */
[----:B------:R-:W-:Y:S01]  /*1170*/  FFMA R14, R21, R21, R14 ;  /* 0x00000015150e7223 */ /* 0x000fe2000000000e */
[----:B------:R-:W-:Y:S06]  /*1180*/  @P0 BRA `(.L_x_74) ;  /* 0xfffffffc009c0947 */ /* 0x000fec000383ffff */
[----:B------:R-:W-:Y:S05]  /*1190*/  BSYNC.RECONVERGENT B2 ;  /* 0x0000000000027941 */ /* 0x000fea0003800200 */
.L_x_73:
[----:B------:R-:W-:Y:S05]  /*11a0*/  BSYNC.RECONVERGENT B1 ;  /* 0x0000000000017941 */ /* 0x000fea0003800200 */
.L_x_72:
        /* <DEDUP_REMOVED lines=10> */
[----:B------:R-:W2:Y:S04]  /*1250*/  LDG.E.S8 R6, desc[UR4][R2.64] ;  /* 0x0000000402067981 */ /* 0x000ea8000c1e1300 */
[----:B------:R-:W3:Y:S04]  /*1260*/  LDG.E.S8 R10, desc[UR4][R4.64] ;  /* 0x00000004040a7981 */ /* 0x000ee8000c1e1300 */
[----:B------:R-:W4:Y:S04]  /*1270*/  LDG.E.S8 R12, desc[UR4][R2.64+0x1] ;  /* 0x00000104020c7981 */ /* 0x000f28000c1e1300 */
[----:B------:R-:W5:Y:S04]  /*1280*/  LDG.E.S8 R15, desc[UR4][R4.64+0x1] ;  /* 0x00000104040f7981 */ /* 0x000f68000c1e1300 */
[----:B------:R-:W5:Y:S04]  /*1290*/  LDG.E.S8 R16, desc[UR4][R2.64+0x2] ;  /* 0x0000020402107981 */ /* 0x000f68000c1e1300 */
[----:B------:R-:W5:Y:S04]  /*12a0*/  LDG.E.S8 R17, desc[UR4][R4.64+0x2] ;  /* 0x0000020404117981 */ /* 0x000f68000c1e1300 */
[----:B------:R0:W5:Y:S04]  /*12b0*/  LDG.E.S8 R18, desc[UR4][R2.64+0x3] ;  /* 0x0000030402127981 */ /* 0x000168000c1e1300 */
[----:B------:R1:W5:Y:S01]  /*12c0*/  LDG.E.S8 R19, desc[UR4][R4.64+0x3] ;  /* 0x0000030404137981 */ /* 0x000362000c1e1300 */
[----:B------:R-:W-:-:S02]  /*12d0*/  IADD3 R8, P1, PT, R8, 0x4, RZ ;  /* 0x0000000408087810 */ /* 0x000fc40007f3e0ff */
[----:B------:R-:W-:Y:S02]  /*12e0*/  PLOP3.LUT P0, PT, PT, PT, PT, 0x8, 0x80 ;  /* 0x000000000080781c */ /* 0x000fe40003f0e170 */
[----:B0-----:R-:W-:Y:S01]  /*12f0*/  IADD3 R2, P2, PT, R2, 0x4, RZ ;  /* 0x0000000402027810 */ /* 0x001fe20007f5e0ff */
[----:B------:R-:W-:Y:S01]  /*1300*/  IMAD.X R0, RZ, RZ, R0, P1 ;  /* 0x000000ffff007224 */ /* 0x000fe200008e0600 */
[----:B-1----:R-:W-:Y:S02]  /*1310*/  IADD3 R4, P3, PT, R4, 0x4, RZ ;  /* 0x0000000404047810 */ /* 0x002fe40007f7e0ff */
[----:B------:R-:W-:Y:S02]  /*1320*/  IADD3.X R3, PT, PT, RZ, R3, RZ, P2, !PT ;  /* 0x00000003ff037210 */ /* 0x000fe400017fe4ff */
[----:B------:R-:W-:Y:S01]  /*1330*/  IADD3.X R5, PT, PT, RZ, R5, RZ, P3, !PT ;  /* 0x00000005ff057210 */ /* 0x000fe20001ffe4ff */
        /* <DEDUP_REMOVED lines=9> */
[----:B------:R-:W-:-:S07]  /*13d0*/  FFMA R13, R14, R14, R13 ;  /* 0x0000000e0e0d7223 */ /* 0x000fce000000000d */
[----:B------:R-:W-:Y:S01]  /*13e0*/  I2F.S16 R18, R18 ;  /* 0x0000001200127306 */ /* 0x000fe20000101400 */
[----:B0-----:R-:W-:-:S07]  /*13f0*/  FADD R6, R16, -R17 ;  /* 0x8000001110067221 */ /* 0x001fce0000000000 */
[----:B------:R-:W0:Y:S01]  /*1400*/  I2F.S16 R19, R19 ;  /* 0x0000001300137306 */ /* 0x000e220000101400 */
[----:B------:R-:W-:Y:S01]  /*1410*/  FFMA R13, R6, R6, R13 ;  /* 0x00000006060d7223 */ /* 0x000fe2000000000d */
[----:B0-----:R-:W-:-:S04]  /*1420*/  FADD R18, R18, -R19 ;  /* 0x8000001312127221 */ /* 0x001fc80000000000 */
[----:B------:R-:W-:-:S07]  /*1430*/  FFMA R14, R18, R18, R13 ;  /* 0x00000012120e7223 */ /* 0x000fce000000000d */
.L_x_76:
[----:B------:R-:W-:Y:S05]  /*1440*/  BSYNC.RECONVERGENT B1 ;  /* 0x0000000000017941 */ /* 0x000fea0003800200 */
.L_x_75:
        /* <DEDUP_REMOVED lines=11> */
.L_x_79:
[----:B------:R-:W2:Y:S04]  /*1500*/  LDG.E.S8 R10, desc[UR4][R2.64] ;  /* 0x00000004020a7981 */ /* 0x000ea8000c1e1300 */
[----:B------:R-:W3:Y:S04]  /*1510*/  LDG.E.S8 R19, desc[UR4][R4.64] ;  /* 0x0000000404137981 */ /* 0x000ee8000c1e1300 */
[----:B------:R-:W4:Y:S04]  /*1520*/  LDG.E.S8 R6, desc[UR4][R2.64+0x1] ;  /* 0x0000010402067981 */ /* 0x000f28000c1e1300 */
[----:B------:R-:W5:Y:S04]  /*1530*/  LDG.E.S8 R27, desc[UR4][R4.64+0x1] ;  /* 0x00000104041b7981 */ /* 0x000f68000c1e1300 */
        /* <DEDUP_REMOVED lines=9> */
[----:B------:R-:W5:Y:S01]  /*15d0*/  LDG.E.S8 R18, desc[UR4][R4.64+0x6] ;  /* 0x0000060404127981 */ /* 0x000f62000c1e1300 */
[----:B--2---:R-:W-:Y:S08]  /*15e0*/  I2F.S16 R10, R10 ;  /* 0x0000000a000a7306 */ /* 0x004ff00000101400 */
[----:B---3--:R-:W0:Y:S02]  /*15f0*/  I2F.S16 R19, R19 ;  /* 0x0000001300137306 */ /* 0x008e240000101400 */
[----:B0-----:R-:W-:-:S02]  /*1600*/  FADD R21, R10, -R19 ;  /* 0x800000130a157221 */ /* 0x001fc40000000000 */
[----:B------:R-:W2:Y:S02]  /*1610*/  LDG.E.S8 R19, desc[UR4][R2.64+0x7] ;  /* 0x0000070402137981 */ /* 0x000ea4000c1e1300 */
[----:B------:R-:W-:Y:S02]  /*1620*/  FFMA R21, R21, R21, R14 ;  /* 0x0000001515157223 */ /* 0x000fe4000000000e */
[----:B------:R-:W3:Y:S01]  /*1630*/  LDG.E.S8 R14, desc[UR4][R4.64+0x7] ;  /* 0x00000704040e7981 */ /* 0x000ee2000c1e1300 */
[----:B----4-:R-:W-:Y:S03]  /*1640*/  I2F.S16 R6, R6 ;  /* 0x0000000600067306 */ /* 0x010fe60000101400 */
[----:B------:R-:W4:Y:S05]  /*1650*/  LDG.E.S8 R10, desc[UR4][R2.64+0x8] ;  /* 0x00000804020a7981 */ /* 0x000f2a000c1e1300 */
[----:B-----5:R-:W0:Y:S08]  /*1660*/  I2F.S16 R27, R27 ;  /* 0x0000001b001b7306 */ /* 0x020e300000101400 */
[----:B------:R-:W-:Y:S08]  /*1670*/  I2F.S16 R22, R22 ;  /* 0x0000001600167306 */ /* 0x000ff00000101400 */
[----:B------:R-:W1:Y:S01]  /*1680*/  I2F.S16 R23, R23 ;  /* 0x0000001700177306 */ /* 0x000e620000101400 */
[----:B0-----:R-:W-:-:S02]  /*1690*/  FADD R28, R6, -R27 ;  /* 0x8000001b061c7221 */ /* 0x001fc40000000000 */
[----:B------:R-:W5:Y:S05]  /*16a0*/  LDG.E.S8 R6, desc[UR4][R4.64+0x8] ;  /* 0x0000080404067981 */ /* 0x000f6a000c1e1300 */
[----:B------:R-:W-:Y:S08]  /*16b0*/  I2F.S16 R25, R25 ;  /* 0x0000001900197306 */ /* 0x000ff00000101400 */
[----:B------:R-:W0:Y:S01]  /*16c0*/  I2F.S16 R26, R26 ;  /* 0x0000001a001a7306 */ /* 0x000e220000101400 */
[----:B------:R-:W-:-:S07]  /*16d0*/  FFMA R21, R28, R28, R21 ;  /* 0x0000001c1c157223 */ /* 0x000fce0000000015 */
[----:B------:R-:W-:Y:S08]  /*16e0*/  I2F.S16 R24, R24 ;  /* 0x0000001800187306 */ /* 0x000ff00000101400 */
[----:B------:R0:W0:Y:S01]  /*16f0*/  I2F.S16 R27, R20 ;  /* 0x00000014001b7306 */ /* 0x0000220000101400 */
[----:B-1----:R-:W-:Y:S01]  /*1700*/  FADD R28, R22, -R23 ;  /* 0x80000017161c7221 */ /* 0x002fe20000000000 */
[----:B0-----:R-:W-:Y:S01]  /*1710*/  FADD R25, R25, -R26 ;  /* 0x8000001a19197221 */ /* 0x001fe20000000000 */
[----:B------:R-:W5:Y:S02]  /*1720*/  LDG.E.S8 R22, desc[UR4][R4.64+0xf] ;  /* 0x00000f0404167981 */ /* 0x000f64000c1e1300 */
[----:B------:R-:W-:-:S02]  /*1730*/  FFMA R28, R28, R28, R21 ;  /* 0x0000001c1c1c7223 */ /* 0x000fc40000000015 */
[----:B------:R-:W5:Y:S01]  /*1740*/  LDG.E.S8 R26, desc[UR4][R2.64+0x9] ;  /* 0x00000904021a7981 */ /* 0x000f62000c1e1300 */
[----:B------:R-:W-:Y:S01]  /*1750*/  I2F.S16 R12, R12 ;  /* 0x0000000c000c7306 */ /* 0x000fe20000101400 */
[----:B------:R-:W-:Y:S02]  /*1760*/  FFMA R28, R25, R25, R28 ;  /* 0x00000019191c7223 */ /* 0x000fe4000000001c */
[----:B------:R-:W5:Y:S05]  /*1770*/  LDG.E.S8 R20, desc[UR4][R2.64+0xd] ;  /* 0x00000d0402147981 */ /* 0x000f6a000c1e1300 */
[----:B------:R-:W0:Y:S01]  /*1780*/  I2F.S16 R29, R16 ;  /* 0x00000010001d7306 */ /* 0x000e220000101400 */
[----:B------:R-:W-:Y:S01]  /*1790*/  FADD R27, R24, -R27 ;  /* 0x8000001b181b7221 */ /* 0x000fe20000000000 */
[----:B------:R-:W5:Y:S06]  /*17a0*/  LDG.E.S8 R25, desc[UR4][R2.64+0xe] ;  /* 0x00000e0402197981 */ /* 0x000f6c000c1e1300 */
[----:B------:R-:W-:Y:S08]  /*17b0*/  I2F.S16 R17, R17 ;  /* 0x0000001100117306 */ /* 0x000ff00000101400 */
[----:B------:R-:W1:Y:S01]  /*17c0*/  I2F.S16 R18, R18 ;  /* 0x0000001200127306 */ /* 0x000e620000101400 */
[----:B------:R-:W-:Y:S01]  /*17d0*/  FFMA R28, R27, R27, R28 ;  /* 0x0000001b1b1c7223 */ /* 0x000fe2000000001c */
[----:B0-----:R-:W-:Y:S01]  /*17e0*/  FADD R29, R12, -R29 ;  /* 0x8000001d0c1d7221 */ /* 0x001fe20000000000 */
[----:B------:R-:W5:Y:S04]  /*17f0*/  LDG.E.S8 R27, desc[UR4][R4.64+0x9] ;  /* 0x00000904041b7981 */ /* 0x000f68000c1e1300 */
[----:B------:R-:W5:Y:S01]  /*1800*/  LDG.E.S8 R12, desc[UR4][R2.64+0xa] ;  /* 0x00000a04020c7981 */ /* 0x000f62000c1e1300 */
[----:B------:R-:W-:-:S03]  /*1810*/  FFMA R28, R29, R29, R28 ;  /* 0x0000001d1d1c7223 */ /* 0x000fc6000000001c */
[----:B------:R-:W5:Y:S01]  /*1820*/  LDG.E.S8 R16, desc[UR4][R2.64+0xc] ;  /* 0x00000c0402107981 */ /* 0x000f62000c1e1300 */
[----:B-1----:R-:W-:-:S03]  /*1830*/  FADD R17, R17, -R18 ;  /* 0x8000001211117221 */ /* 0x002fc60000000000 */
[----:B------:R-:W5:Y:S04]  /*1840*/  LDG.E.S8 R24, desc[UR4][R4.64+0xe] ;  /* 0x00000e0404187981 */ /* 0x000f68000c1e1300 */
[----:B------:R-:W5:Y:S01]  /*1850*/  LDG.E.S8 R18, desc[UR4][R4.64+0xb] ;  /* 0x00000b0404127981 */ /* 0x000f62000c1e1300 */
[----:B------:R-:W-:-:S03]  /*1860*/  FFMA R28, R17, R17, R28 ;  /* 0x00000011111c7223 */ /* 0x000fc6000000001c */
[----:B------:R-:W5:Y:S01]  /*1870*/  LDG.E.S8 R17, desc[UR4][R4.64+0xc] ;  /* 0x00000c0404117981 */ /* 0x000f62000c1e1300 */
[----:B--2---:R0:W-:Y:S08]  /*1880*/  I2F.S16 R21, R19 ;  /* 0x0000001300157306 */ /* 0x0041f00000101400 */
[----:B---3--:R-:W1:Y:S01]  /*1890*/  I2F.S16 R14, R14 ;  /* 0x0000000e000e7306 */ /* 0x008e620000101400 */
[----:B0-----:R-:W2:Y:S01]  /*18a0*/  LDG.E.S8 R19, desc[UR4][R4.64+0xa] ;  /* 0x00000a0404137981 */ /* 0x001ea2000c1e1300 */
[----:B-1----:R-:W-:-:S03]  /*18b0*/  FADD R23, R21, -R14 ;  /* 0x8000000e15177221 */ /* 0x002fc60000000000 */
[----:B------:R-:W3:Y:S04]  /*18c0*/  LDG.E.S8 R14, desc[UR4][R2.64+0xb] ;  /* 0x00000b04020e7981 */ /* 0x000ee8000c1e1300 */
[----:B------:R-:W3:Y:S01]  /*18d0*/  LDG.E.S8 R21, desc[UR4][R4.64+0xd] ;  /* 0x00000d0404157981 */ /* 0x000ee2000c1e1300 */
[----:B------:R-:W-:-:S03]  /*18e0*/  FFMA R28, R23, R23, R28 ;  /* 0x00000017171c7223 */ /* 0x000fc6000000001c */
[----:B------:R0:W3:Y:S01]  /*18f0*/  LDG.E.S8 R23, desc[UR4][R2.64+0xf] ;  /* 0x00000f0402177981 */ /* 0x0000e2000c1e1300 */
[----:B----4-:R-:W-:Y:S08]  /*1900*/  I2F.S16 R10, R10 ;  /* 0x0000000a000a7306 */ /* 0x010ff00000101400 */
[----:B-----5:R-:W1:Y:S02]  /*1910*/  I2F.S16 R29, R6 ;  /* 0x00000006001d7306 */ /* 0x020e640000101400 */
[----:B-1----:R-:W-:-:S04]  /*1920*/  FADD R29, R10, -R29 ;  /* 0x8000001d0a1d7221 */ /* 0x002fc80000000000 */
[----:B------:R-:W-:Y:S02]  /*1930*/  FFMA R10, R29, R29, R28 ;  /* 0x0000001d1d0a7223 */ /* 0x000fe4000000001c */
[----:B------:R-:W-:Y:S01]  /*1940*/  I2F.S16 R26, R26 ;  /* 0x0000001a001a7306 */ /* 0x000fe20000101400 */
[----:B------:R-:W-:-:S07]  /*1950*/  IADD3 R8, P1, PT, R8, 0x10, RZ ;  /* 0x0000001008087810 */ /* 0x000fce0007f3e0ff */
[----:B------:R-:W-:Y:S08]  /*1960*/  I2F.S16 R20, R20 ;  /* 0x0000001400147306 */ /* 0x000ff00000101400 */
[----:B------:R-:W1:Y:S08]  /*1970*/  I2F.S16 R27, R27 ;  /* 0x0000001b001b7306 */ /* 0x000e700000101400 */
[----:B------:R-:W-:Y:S08]  /*1980*/  I2F.S16 R12, R12 ;  /* 0x0000000c000c7306 */ /* 0x000ff00000101400 */
[----:B------:R-:W-:Y:S01]  /*1990*/  I2F.S16 R29, R18 ;  /* 0x00000012001d7306 */ /* 0x000fe20000101400 */
[----:B-1----:R-:W-:-:S07]  /*19a0*/  FADD R6, R26, -R27 ;  /* 0x8000001b1a067221 */ /* 0x002fce0000000000 */
[----:B------:R-:W-:Y:S01]  /*19b0*/  I2F.S16 R16, R16 ;  /* 0x0000001000107306 */ /* 0x000fe20000101400 */
[----:B------:R-:W-:-:S07]  /*19c0*/  FFMA R10, R6, R6, R10 ;  /* 0x00000006060a7223 */ /* 0x000fce000000000a */
[----:B------:R-:W1:Y:S01]  /*19d0*/  I2F.S16 R17, R17 ;  /* 0x0000001100117306 */ /* 0x000e620000101400 */
[----:B------:R-:W-:Y:S02]  /*19e0*/  IADD3.X R0, PT, PT, RZ, R0, RZ, P1, !PT ;  /* 0x00000000ff007210 */ /* 0x000fe40000ffe4ff */
[----:B------:R-:W-:-:S05]  /*19f0*/  ISETP.GE.U32.AND P1, PT, R8, R15, PT ;  /* 0x0000000f0800720c */ /* 0x000fca0003f26070 */
[----:B------:R-:W-:Y:S08]  /*1a00*/  I2F.S16 R25, R25 ;  /* 0x0000001900197306 */ /* 0x000ff00000101400 */
[----:B------:R-:W4:Y:S01]  /*1a10*/  I2F.S16 R24, R24 ;  /* 0x0000001800187306 */ /* 0x000f220000101400 */
[----:B-1----:R-:W-:Y:S01]  /*1a20*/  FADD R17, R16, -R17 ;  /* 0x8000001110117221 */ /* 0x002fe20000000000 */
[----:B------:R-:W-:-:S06]  /*1a30*/  ISETP.GE.U32.AND.EX P1, PT, R0, R13, PT, P1 ;  /* 0x0000000d0000720c */ /* 0x000fcc0003f26110 */
[----:B------:R-:W-:Y:S01]  /*1a40*/  I2F.S16 R22, R22 ;  /* 0x0000001600167306 */ /* 0x000fe20000101400 */
[----:B0-----:R-:W-:Y:S01]  /*1a50*/  IADD3 R2, P2, PT, R2, 0x10, RZ ;  /* 0x0000001002027810 */ /* 0x001fe20007f5e0ff */
[----:B----4-:R-:W-:-:S04]  /*1a60*/  FADD R25, R25, -R24 ;  /* 0x8000001819197221 */ /* 0x010fc80000000000 */
[----:B------:R-:W-:Y:S01]  /*1a70*/  IMAD.X R3, RZ, RZ, R3, P2 ;  /* 0x000000ffff037224 */ /* 0x000fe200010e0603 */
[----:B------:R-:W-:-:S04]  /*1a80*/  IADD3 R4, P2, PT, R4, 0x10, RZ ;  /* 0x0000001004047810 */ /* 0x000fc80007f5e0ff */
[----:B------:R-:W-:Y:S01]  /*1a90*/  IADD3.X R5, PT, PT, RZ, R5, RZ, P2, !PT ;  /* 0x00000005ff057210 */ /* 0x000fe200017fe4ff */
[----:B--2---:R-:W0:Y:S08]  /*1aa0*/  I2F.S16 R19, R19 ;  /* 0x0000001300137306 */ /* 0x004e300000101400 */
[----:B---3--:R-:W1:Y:S01]  /*1ab0*/  I2F.S16 R14, R14 ;  /* 0x0000000e000e7306 */ /* 0x008e620000101400 */
[----:B0-----:R-:W-:-:S07]  /*1ac0*/  FADD R27, R12, -R19 ;  /* 0x800000130c1b7221 */ /* 0x001fce0000000000 */
[----:B------:R-:W0:Y:S01]  /*1ad0*/  I2F.S16 R21, R21 ;  /* 0x0000001500157306 */ /* 0x000e220000101400 */
[----:B------:R-:W-:Y:S01]  /*1ae0*/  FFMA R10, R27, R27, R10 ;  /* 0x0000001b1b0a7223 */ /* 0x000fe2000000000a */
[----:B-1----:R-:W-:-:S06]  /*1af0*/  FADD R29, R14, -R29 ;  /* 0x8000001d0e1d7221 */ /* 0x002fcc0000000000 */
[----:B------:R-:W1:Y:S01]  /*1b00*/  I2F.S16 R23, R23 ;  /* 0x0000001700177306 */ /* 0x000e620000101400 */
[----:B------:R-:W-:-:S04]  /*1b10*/  FFMA R10, R29, R29, R10 ;  /* 0x0000001d1d0a7223 */ /* 0x000fc8000000000a */
[----:B------:R-:W-:Y:S01]  /*1b20*/  FFMA R10, R17, R17, R10 ;  /* 0x00000011110a7223 */ /* 0x000fe2000000000a */
[----:B0-----:R-:W-:-:S04]  /*1b30*/  FADD R21, R20, -R21 ;  /* 0x8000001514157221 */ /* 0x001fc80000000000 */
[----:B------:R-:W-:Y:S01]  /*1b40*/  FFMA R10, R21, R21, R10 ;  /* 0x00000015150a7223 */ /* 0x000fe2000000000a */
[----:B-1----:R-:W-:-:S03]  /*1b50*/  FADD R23, R23, -R22 ;  /* 0x8000001617177221 */ /* 0x002fc60000000000 */
[----:B------:R-:W-:-:S04]  /*1b60*/  FFMA R10, R25, R25, R10 ;  /* 0x00000019190a7223 */ /* 0x000fc8000000000a */
[----:B------:R-:W-:Y:S01]  /*1b70*/  FFMA R14, R23, R23, R10 ;  /* 0x00000017170e7223 */ /* 0x000fe2000000000a */
[----:B------:R-:W-:Y:S06]  /*1b80*/  @!P1 BRA `(.L_x_79) ;  /* 0xfffffff8005c9947 */ /* 0x000fec000383ffff */
.L_x_78:
[----:B------:R-:W-:Y:S05]  /*1b90*/  BSYNC.RECONVERGENT B1 ;  /* 0x0000000000017941 */ /* 0x000fea0003800200 */
.L_x_77:
        /* <DEDUP_REMOVED lines=22> */
[----:B------:R0:W5:Y:S04]  /*1d00*/  LDG.E.S8 R15, desc[UR4][R2.64+0x7] ;  /* 0x00000704020f7981 */ /* 0x000168000c1e1300 */
[----:B------:R1:W5:Y:S01]  /*1d10*/  LDG.E.S8 R16, desc[UR4][R4.64+0x7] ;  /* 0x0000070404107981 */ /* 0x000362000c1e1300 */
[----:B------:R-:W-:-:S02]  /*1d20*/  IADD3 R8, P1, PT, R8, 0x8, RZ ;  /* 0x0000000808087810 */ /* 0x000fc40007f3e0ff */
[----:B------:R-:W-:Y:S02]  /*1d30*/  PLOP3.LUT P0, PT, PT, PT, PT, 0x8, 0x80 ;  /* 0x000000000080781c */ /* 0x000fe40003f0e170 */
[----:B------:R-:W-:Y:S02]  /*1d40*/  IADD3.X R0, PT, PT, RZ, R0, RZ, P1, !PT ;  /* 0x00000000ff007210 */ /* 0x000fe40000ffe4ff */
[----:B0-----:R-:W-:Y:S02]  /*1d50*/  IADD3 R2, P2, PT, R2, 0x8, RZ ;  /* 0x0000000802027810 */ /* 0x001fe40007f5e0ff */
[----:B-1----:R-:W-:-:S03]  /*1d60*/  IADD3 R4, P3, PT, R4, 0x8, RZ ;  /* 0x0000000804047810 */ /* 0x002fc60007f7e0ff */
[----:B------:R-:W-:Y:S01]  /*1d70*/  IMAD.X R3, RZ, RZ, R3, P2 ;  /* 0x000000ffff037224 */ /* 0x000fe200010e0603 */
        /* <DEDUP_REMOVED lines=33> */
.L_x_81:
[----:B------:R-:W-:Y:S05]  /*1f90*/  BSYNC.RECONVERGENT B1 ;  /* 0x0000000000017941 */ /* 0x000fea0003800200 */
.L_x_80:
[----:B------:R-:W-:-:S04]  /*1fa0*/  ISETP.LT.U32.AND P1, PT, R8, R7, PT ;  /* 0x000000070800720c */ /* 0x000fc80003f21070 */
[----:B------:R-:W-:-:S13]  /*1fb0*/  ISETP.LT.U32.OR.EX P0, PT, R0, R11, P0, P1 ;  /* 0x0000000b0000720c */ /* 0x000fda0000701510 */
        /* <DEDUP_REMOVED lines=8> */
[----:B------:R-:W5:Y:S01]  /*2040*/  LDG.E.S8 R16, desc[UR4][R4.64+0x3] ;  /* 0x0000030404107981 */ /* 0x000f62000c1e1300 */
[----:B--2---:R-:W-:Y:S08]  /*2050*/  I2F.S16 R0, R0 ;  /* 0x0000000000007306 */ /* 0x004ff00000101400 */
[----:B---3--:R-:W1:Y:S08]  /*2060*/  I2F.S16 R7, R6 ;  /* 0x0000000600077306 */ /* 0x008e700000101400 */
[----:B----4-:R-:W-:Y:S01]  /*2070*/  I2F.S16 R8, R8 ;  /* 0x0000000800087306 */ /* 0x010fe20000101400 */
[----:B-1----:R-:W-:-:S07]  /*2080*/  FADD R7, R0, -R7 ;  /* 0x8000000700077221 */ /* 0x002fce0000000000 */
        /* <DEDUP_REMOVED lines=12> */
.L_x_71:
[----:B------:R-:W-:Y:S05]  /*2150*/  BSYNC.RECONVERGENT B0 ;  /* 0x0000000000007941 */ /* 0x000fea0003800200 */
.L_x_70:
[----:B------:R-:W0:Y:S02]  /*2160*/  LDC.64 R2, c[0x0][0x390] ;  /* 0x0000e400ff027b82 */ /* 0x000e240000000a00 */
[----:B0-----:R-:W-:-:S05]  /*2170*/  IMAD.WIDE R2, R9, 0x4, R2 ;  /* 0x0000000409027825 */ /* 0x001fca00078e0202 */
[----:B------:R-:W-:Y:S01]  /*2180*/  STG.E desc[UR4][R2.64], R14 ;  /* 0x0000000e02007986 */ /* 0x000fe2000c101904 */
[----:B------:R-:W-:Y:S05]  /*2190*/  EXIT ;  /* 0x000000000000794d */ /* 0x000fea0003800000 */
.L_x_82:
        /* <DEDUP_REMOVED lines=14> */
.L_x_86:


//--------------------- .nv.shared.reserved.0     --------------------------
	.section	.nv.shared.reserved.0,"aw",@nobits
	.weak		__nv_reservedSMEM_offset_0_alias
	.size		__nv_reservedSMEM_offset_0_alias, 0, 64
	.other		__nv_reservedSMEM_offset_0_alias,@"STO_CUDA_RESERVED_SHARED STV_DEFAULT"
__nv_reservedSMEM_offset_0_alias:
	.zero		0
	.zero		64


//--------------------- .nv.constant0._Z7ProcessIfEvPT_S1_PfPmPiii --------------------------
	.section	.nv.constant0._Z7ProcessIfEvPT_S1_PfPmPiii,"a",@progbits
	.sectionflags	@""
	.align	4
.nv.constant0._Z7ProcessIfEvPT_S1_PfPmPiii:
	.zero		944


//--------------------- .nv.constant0._Z7ProcessItEvPT_S1_PfPmPiii --------------------------
	.section	.nv.constant0._Z7ProcessItEvPT_S1_PfPmPiii,"a",@progbits
	.sectionflags	@""
	.align	4
.nv.constant0._Z7ProcessItEvPT_S1_PfPmPiii:
	.zero		944


//--------------------- .nv.constant0._Z7ProcessIhEvPT_S1_PfPmPiii --------------------------
	.section	.nv.constant0._Z7ProcessIhEvPT_S1_PfPmPiii,"a",@progbits
	.sectionflags	@""
	.align	4
.nv.constant0._Z7ProcessIhEvPT_S1_PfPmPiii:
	.zero		944


//--------------------- .nv.constant0._Z7ProcessIaEvPT_S1_PfPmPiii --------------------------
	.section	.nv.constant0._Z7ProcessIaEvPT_S1_PfPmPiii,"a",@progbits
	.sectionflags	@""
	.align	4
.nv.constant0._Z7ProcessIaEvPT_S1_PfPmPiii:
	.zero		944


//--------------------- SYMBOLS --------------------------

	.type		.nv.reservedSmem.offset0,@object
	.size		.nv.reservedSmem.offset0,0x4
